	.target	sm_100a

	.elftype	@"ET_EXEC"


//--------------------- .note.nv.tkinfo           --------------------------
	.section	.note.nv.tkinfo,"",@"SHT_NOTE"
	.sectionflags	@"SHF_NOTE_NV_TKINFO"
	.tkinfo
        /*0018*/ 	.word	0x00000002
        /*0030*/ 	.string	""
        /*0030*/ 	.string	"ptxas"
        /*0030*/ 	.string	"Cuda compilation tools, release 13.0, V13.0.88"
        /*0030*/ 	.string	"Build cuda_13.0.r13.0/compiler.36424714_0"
        /*0030*/ 	.string	"-arch sm_100a -m 64 "



//--------------------- .note.nv.cuinfo           --------------------------
	.section	.note.nv.cuinfo,"",@"SHT_NOTE"
	.sectionflags	@"SHF_NOTE_NV_CUINFO"
        /*0018*/ 	.short	0x0002
        /*001a*/ 	.short	0x0064
        /*001c*/ 	.short	0x0082
	.zero		2


//--------------------- .nv.info                  --------------------------
	.section	.nv.info,"",@"SHT_CUDA_INFO"
	.align	4


	//----- nvinfo : EIATTR_REGCOUNT
	.align		4
        /*0000*/ 	.byte	0x04, 0x2f
        /*0002*/ 	.short	(.L_19 - .L_18)
	.align		4
.L_18:
        /*0004*/ 	.word	index@(_ZN7cutlass13device_kernelINS_4gemm6kernel13GemmUniversalIN4cute5tupleIJiiiiEEENS1_10collective13CollectiveMmaINS1_35MainloopSm100TmaUmmaWarpSpecializedILi13ELi2ELi4ENS5_IJNS4_1CILi2EEENSA_ILi4EEENSA_ILi1EEEEEEEENS5_IJNSA_ILi128EEESG_NSA_ILi64EEEEEENS_6half_tENS5_IJlSD_lEEESJ_NS5_IJSD_llEEENS4_8TiledMMAINS4_8MMA_AtomIJNS4_26SM100_MMA_F16BF16_2x1SM_SSISJ_SJ_fLi128ELi128ELNS4_4UMMA5MajorE0ELSQ_1ELNSP_7ScaleInE0ELSR_0EEEEEENS4_6LayoutINS5_IJSD_SD_SD_EEENS5_IJNSA_ILi0EEESW_SW_EEEEENS5_IJNS4_10UnderscoreESZ_SZ_EEEEENS4_28SM100_TMA_2SM_LOAD_MULTICASTENS4_14ComposedLayoutINS4_7SwizzleILi3ELi4ELi3EEENS4_18smem_ptr_flag_bitsILi16EEENSU_INS5_IJNSA_ILi8EEESH_EEENS5_IJSH_SD_EEEEEEEvNS4_8identityENS4_18SM100_TMA_2SM_LOADENS13_IS15_S17_NSU_INS5_IJSH_S18_EEENS5_IJSD_SH_EEEEEEEvS1D_EENS_8epilogue10collective18CollectiveEpilogueINS1K_23Sm100TmaWarpSpecializedILi4ELi2ELi16ELb1ELb0EEEJNS5_IJSH_SG_SH_EEENS5_IJNSU_ISH_SD_EENSU_INS5_IJNSA_ILi16EEESB_EEES1G_EEEEESJ_SK_SJ_SK_NS1K_6fusion15FusionCallbacksIS1O_NS1V_17LinearCombinationISJ_fSJ_fLNS_15FloatRoundStyleE2EEES1P_S1U_JEEENS4_5SM1004TMEM4LOAD26SM100_TMEM_LOAD_32dp32b16xENS4_13SM90_TMA_LOADENS13_INS14_ILi1ELi4ELi3EEES17_NSU_INS5_IJS18_S1R_EEENS5_IJS1R_SD_EEEEEEENS4_39AutoVectorizingCopyWithAssumedAlignmentILi128EEENS4_14SM90_TMA_STOREES2A_S2C_S2C_EEEvvEEEEvNT_6ParamsE)
        /*0008*/ 	.word	0x00000045


	//----- nvinfo : EIATTR_FRAME_SIZE
	.align		4
.L_19:
        /*000c*/ 	.byte	0x04, 0x11
        /*000e*/ 	.short	(.L_21 - .L_20)
	.align		4
.L_20:
        /*0010*/ 	.word	index@($__internal_2_$__cuda_sm10x_tcgen05_guardrail_trap_unallocated_columns_being_dealloced)
        /*0014*/ 	.word	0x00000000


	//----- nvinfo : EIATTR_FRAME_SIZE
	.align		4
.L_21:
        /*0018*/ 	.byte	0x04, 0x11
        /*001a*/ 	.short	(.L_23 - .L_22)
	.align		4
.L_22:
        /*001c*/ 	.word	index@($__internal_1_$__cuda_sm10x_tcgen05_guardrail_trap_phase_invalid_during_alloc)
        /*0020*/ 	.word	0x00000000


	//----- nvinfo : EIATTR_FRAME_SIZE
	.align		4
.L_23:
        /*0024*/ 	.byte	0x04, 0x11
        /*0026*/ 	.short	(.L_25 - .L_24)
	.align		4
.L_24:
        /*0028*/ 	.word	index@($__internal_0_$__cuda_sm10x_tcgen05_guardrail_trap_col_being_dealloced_not_returned_by_alloc)
        /*002c*/ 	.word	0x00000000


	//----- nvinfo : EIATTR_FRAME_SIZE
	.align		4
.L_25:
        /*0030*/ 	.byte	0x04, 0x11
        /*0032*/ 	.short	(.L_27 - .L_26)
	.align		4
.L_26:
        /*0034*/ 	.word	index@(_ZN7cutlass13device_kernelINS_4gemm6kernel13GemmUniversalIN4cute5tupleIJiiiiEEENS1_10collective13CollectiveMmaINS1_35MainloopSm100TmaUmmaWarpSpecializedILi13ELi2ELi4ENS5_IJNS4_1CILi2EEENSA_ILi4EEENSA_ILi1EEEEEEEENS5_IJNSA_ILi128EEESG_NSA_ILi64EEEEEENS_6half_tENS5_IJlSD_lEEESJ_NS5_IJSD_llEEENS4_8TiledMMAINS4_8MMA_AtomIJNS4_26SM100_MMA_F16BF16_2x1SM_SSISJ_SJ_fLi128ELi128ELNS4_4UMMA5MajorE0ELSQ_1ELNSP_7ScaleInE0ELSR_0EEEEEENS4_6LayoutINS5_IJSD_SD_SD_EEENS5_IJNSA_ILi0EEESW_SW_EEEEENS5_IJNS4_10UnderscoreESZ_SZ_EEEEENS4_28SM100_TMA_2SM_LOAD_MULTICASTENS4_14ComposedLayoutINS4_7SwizzleILi3ELi4ELi3EEENS4_18smem_ptr_flag_bitsILi16EEENSU_INS5_IJNSA_ILi8EEESH_EEENS5_IJSH_SD_EEEEEEEvNS4_8identityENS4_18SM100_TMA_2SM_LOADENS13_IS15_S17_NSU_INS5_IJSH_S18_EEENS5_IJSD_SH_EEEEEEEvS1D_EENS_8epilogue10collective18CollectiveEpilogueINS1K_23Sm100TmaWarpSpecializedILi4ELi2ELi16ELb1ELb0EEEJNS5_IJSH_SG_SH_EEENS5_IJNSU_ISH_SD_EENSU_INS5_IJNSA_ILi16EEESB_EEES1G_EEEEESJ_SK_SJ_SK_NS1K_6fusion15FusionCallbacksIS1O_NS1V_17LinearCombinationISJ_fSJ_fLNS_15FloatRoundStyleE2EEES1P_S1U_JEEENS4_5SM1004TMEM4LOAD26SM100_TMEM_LOAD_32dp32b16xENS4_13SM90_TMA_LOADENS13_INS14_ILi1ELi4ELi3EEES17_NSU_INS5_IJS18_S1R_EEENS5_IJS1R_SD_EEEEEEENS4_39AutoVectorizingCopyWithAssumedAlignmentILi128EEENS4_14SM90_TMA_STOREES2A_S2C_S2C_EEEvvEEEEvNT_6ParamsE)
        /*0038*/ 	.word	0x00000000


	//----- nvinfo : EIATTR_MIN_STACK_SIZE
	.align		4
.L_27:
        /*003c*/ 	.byte	0x04, 0x12
        /*003e*/ 	.short	(.L_29 - .L_28)
	.align		4
.L_28:
        /*0040*/ 	.word	index@(_ZN7cutlass13device_kernelINS_4gemm6kernel13GemmUniversalIN4cute5tupleIJiiiiEEENS1_10collective13CollectiveMmaINS1_35MainloopSm100TmaUmmaWarpSpecializedILi13ELi2ELi4ENS5_IJNS4_1CILi2EEENSA_ILi4EEENSA_ILi1EEEEEEEENS5_IJNSA_ILi128EEESG_NSA_ILi64EEEEEENS_6half_tENS5_IJlSD_lEEESJ_NS5_IJSD_llEEENS4_8TiledMMAINS4_8MMA_AtomIJNS4_26SM100_MMA_F16BF16_2x1SM_SSISJ_SJ_fLi128ELi128ELNS4_4UMMA5MajorE0ELSQ_1ELNSP_7ScaleInE0ELSR_0EEEEEENS4_6LayoutINS5_IJSD_SD_SD_EEENS5_IJNSA_ILi0EEESW_SW_EEEEENS5_IJNS4_10UnderscoreESZ_SZ_EEEEENS4_28SM100_TMA_2SM_LOAD_MULTICASTENS4_14ComposedLayoutINS4_7SwizzleILi3ELi4ELi3EEENS4_18smem_ptr_flag_bitsILi16EEENSU_INS5_IJNSA_ILi8EEESH_EEENS5_IJSH_SD_EEEEEEEvNS4_8identityENS4_18SM100_TMA_2SM_LOADENS13_IS15_S17_NSU_INS5_IJSH_S18_EEENS5_IJSD_SH_EEEEEEEvS1D_EENS_8epilogue10collective18CollectiveEpilogueINS1K_23Sm100TmaWarpSpecializedILi4ELi2ELi16ELb1ELb0EEEJNS5_IJSH_SG_SH_EEENS5_IJNSU_ISH_SD_EENSU_INS5_IJNSA_ILi16EEESB_EEES1G_EEEEESJ_SK_SJ_SK_NS1K_6fusion15FusionCallbacksIS1O_NS1V_17LinearCombinationISJ_fSJ_fLNS_15FloatRoundStyleE2EEES1P_S1U_JEEENS4_5SM1004TMEM4LOAD26SM100_TMEM_LOAD_32dp32b16xENS4_13SM90_TMA_LOADENS13_INS14_ILi1ELi4ELi3EEES17_NSU_INS5_IJS18_S1R_EEENS5_IJS1R_SD_EEEEEEENS4_39AutoVectorizingCopyWithAssumedAlignmentILi128EEENS4_14SM90_TMA_STOREES2A_S2C_S2C_EEEvvEEEEvNT_6ParamsE)
        /*0044*/ 	.word	0x00000000
.L_29:


//--------------------- .nv.compat                --------------------------
	.section	.nv.compat,"",@"SHT_CUDA_COMPAT_INFO"
	.align	4
        /*0000*/ 	.byte	0x02, 0x09, 0x01, 0x00, 0x02, 0x02, 0x02, 0x00, 0x02, 0x05, 0x05, 0x00, 0x03, 0x07, 0x01, 0x01
        /*0010*/ 	.byte	0x02, 0x03, 0x01, 0x00, 0x02, 0x06, 0x01, 0x00, 0x04, 0x0b, 0x08, 0x00, 0x09, 0x00, 0x00, 0x00
        /*0020*/ 	.byte	0x00, 0x00, 0x00, 0x00


//--------------------- .nv.info._ZN7cutlass13device_kernelINS_4gemm6kernel13GemmUniversalIN4cute5tupleIJiiiiEEENS1_10collective13CollectiveMmaINS1_35MainloopSm100TmaUmmaWarpSpecializedILi13ELi2ELi4ENS5_IJNS4_1CILi2EEENSA_ILi4EEENSA_ILi1EEEEEEEENS5_IJNSA_ILi128EEESG_NSA_ILi64EEEEEENS_6half_tENS5_IJlSD_lEEESJ_NS5_IJSD_llEEENS4_8TiledMMAINS4_8MMA_AtomIJNS4_26SM100_MMA_F16BF16_2x1SM_SSISJ_SJ_fLi128ELi128ELNS4_4UMMA5MajorE0ELSQ_1ELNSP_7ScaleInE0ELSR_0EEEEEENS4_6LayoutINS5_IJSD_SD_SD_EEENS5_IJNSA_ILi0EEESW_SW_EEEEENS5_IJNS4_10UnderscoreESZ_SZ_EEEEENS4_28SM100_TMA_2SM_LOAD_MULTICASTENS4_14ComposedLayoutINS4_7SwizzleILi3ELi4ELi3EEENS4_18smem_ptr_flag_bitsILi16EEENSU_INS5_IJNSA_ILi8EEESH_EEENS5_IJSH_SD_EEEEEEEvNS4_8identityENS4_18SM100_TMA_2SM_LOADENS13_IS15_S17_NSU_INS5_IJSH_S18_EEENS5_IJSD_SH_EEEEEEEvS1D_EENS_8epilogue10collective18CollectiveEpilogueINS1K_23Sm100TmaWarpSpecializedILi4ELi2ELi16ELb1ELb0EEEJNS5_IJSH_SG_SH_EEENS5_IJNSU_ISH_SD_EENSU_INS5_IJNSA_ILi16EEESB_EEES1G_EEEEESJ_SK_SJ_SK_NS1K_6fusion15FusionCallbacksIS1O_NS1V_17LinearCombinationISJ_fSJ_fLNS_15FloatRoundStyleE2EEES1P_S1U_JEEENS4_5SM1004TMEM4LOAD26SM100_TMEM_LOAD_32dp32b16xENS4_13SM90_TMA_LOADENS13_INS14_ILi1ELi4ELi3EEES17_NSU_INS5_IJS18_S1R_EEENS5_IJS1R_SD_EEEEEEENS4_39AutoVectorizingCopyWithAssumedAlignmentILi128EEENS4_14SM90_TMA_STOREES2A_S2C_S2C_EEEvvEEEEvNT_6ParamsE --------------------------
	.section	.nv.info._ZN7cutlass13device_kernelINS_4gemm6kernel13GemmUniversalIN4cute5tupleIJiiiiEEENS1_10collective13CollectiveMmaINS1_35MainloopSm100TmaUmmaWarpSpecializedILi13ELi2ELi4ENS5_IJNS4_1CILi2EEENSA_ILi4EEENSA_ILi1EEEEEEEENS5_IJNSA_ILi128EEESG_NSA_ILi64EEEEEENS_6half_tENS5_IJlSD_lEEESJ_NS5_IJSD_llEEENS4_8TiledMMAINS4_8MMA_AtomIJNS4_26SM100_MMA_F16BF16_2x1SM_SSISJ_SJ_fLi128ELi128ELNS4_4UMMA5MajorE0ELSQ_1ELNSP_7ScaleInE0ELSR_0EEEEEENS4_6LayoutINS5_IJSD_SD_SD_EEENS5_IJNSA_ILi0EEESW_SW_EEEEENS5_IJNS4_10UnderscoreESZ_SZ_EEEEENS4_28SM100_TMA_2SM_LOAD_MULTICASTENS4_14ComposedLayoutINS4_7SwizzleILi3ELi4ELi3EEENS4_18smem_ptr_flag_bitsILi16EEENSU_INS5_IJNSA_ILi8EEESH_EEENS5_IJSH_SD_EEEEEEEvNS4_8identityENS4_18SM100_TMA_2SM_LOADENS13_IS15_S17_NSU_INS5_IJSH_S18_EEENS5_IJSD_SH_EEEEEEEvS1D_EENS_8epilogue10collective18CollectiveEpilogueINS1K_23Sm100TmaWarpSpecializedILi4ELi2ELi16ELb1ELb0EEEJNS5_IJSH_SG_SH_EEENS5_IJNSU_ISH_SD_EENSU_INS5_IJNSA_ILi16EEESB_EEES1G_EEEEESJ_SK_SJ_SK_NS1K_6fusion15FusionCallbacksIS1O_NS1V_17LinearCombinationISJ_fSJ_fLNS_15FloatRoundStyleE2EEES1P_S1U_JEEENS4_5SM1004TMEM4LOAD26SM100_TMEM_LOAD_32dp32b16xENS4_13SM90_TMA_LOADENS13_INS14_ILi1ELi4ELi3EEES17_NSU_INS5_IJS18_S1R_EEENS5_IJS1R_SD_EEEEEEENS4_39AutoVectorizingCopyWithAssumedAlignmentILi128EEENS4_14SM90_TMA_STOREES2A_S2C_S2C_EEEvvEEEEvNT_6ParamsE,"",@"SHT_CUDA_INFO"
	.sectionflags	@""
	.align	4


	//----- nvinfo : EIATTR_CUDA_API_VERSION
	.align		4
        /*0000*/ 	.byte	0x04, 0x37
        /*0002*/ 	.short	(.L_31 - .L_30)
.L_30:
        /*0004*/ 	.word	0x00000082


	//----- nvinfo : EIATTR_KPARAM_INFO
	.align		4
.L_31:
        /*0008*/ 	.byte	0x04, 0x17
        /*000a*/ 	.short	(.L_33 - .L_32)
.L_32:
        /*000c*/ 	.word	0x00000000
        /*0010*/ 	.short	0x0000
        /*0012*/ 	.short	0x0000
        /*0014*/ 	.byte	0x00, 0xf0, 0x01, 0x20


	//----- nvinfo : EIATTR_AT_ENTRY_FRAGMENTS
	.align		4
.L_33:
        /*0018*/ 	.byte	0x04, 0x4f
        /*001a*/ 	.short	(.L_35 - .L_34)


	//   ....[0]....
.L_34:
        /*001c*/ 	.word	0x00000007


	//----- nvinfo : EIATTR_RESERVED_SMEM_USED
	.align		4
.L_35:
        /*0020*/ 	.byte	0x01, 0x41
	.zero		2


	//----- nvinfo : EIATTR_SPARSE_MMA_MASK
	.align		4
        /*0024*/ 	.byte	0x03, 0x50
        /*0026*/ 	.short	0x0000


	//----- nvinfo : EIATTR_TCGEN05_2CTA_USED
	.align		4
        /*0028*/ 	.byte	0x01, 0x52
	.zero		2


	//----- nvinfo : EIATTR_MAXREG_COUNT
	.align		4
        /*002c*/ 	.byte	0x03, 0x1b
        /*002e*/ 	.short	0x00ff


	//----- nvinfo : EIATTR_NUM_BARRIERS
	.align		4
        /*0030*/ 	.byte	0x02, 0x4c
        /*0032*/ 	.byte	0x07
	.zero		1


	//----- nvinfo : EIATTR_EXTERNS
	.align		4
        /*0034*/ 	.byte	0x04, 0x0f
        /*0036*/ 	.short	(.L_37 - .L_36)


	//   ....[0]....
	.align		4
.L_36:
        /*0038*/ 	.word	index@(__assertfail)


	//----- nvinfo : EIATTR_MERCURY_ISA_VERSION
	.align		4
.L_37:
        /*003c*/ 	.byte	0x03, 0x5f
        /*003e*/ 	.short	0x0101


	//----- nvinfo : EIATTR_INT_WARP_WIDE_INSTR_OFFSETS
	.align		4
        /*0040*/ 	.byte	0x04, 0x31
        /*0042*/ 	.short	(.L_39 - .L_38)


	//   ....[0]....
.L_38:
        /*0044*/ 	.word	0x00000eb0


	//   ....[1]....
        /*0048*/ 	.word	0x00000f50


	//   ....[2]....
        /*004c*/ 	.word	0x00004960


	//   ....[3]....
        /*0050*/ 	.word	0x00004990


	//   ....[4]....
        /*0054*/ 	.word	0x000049b0


	//   ....[5]....
        /*0058*/ 	.word	0x000054f0


	//   ....[6]....
        /*005c*/ 	.word	0x00005590


	//   ....[7]....
        /*0060*/ 	.word	0x00005650


	//   ....[8]....
        /*0064*/ 	.word	0x000056c0


	//   ....[9]....
        /*0068*/ 	.word	0x00005780


	//   ....[10]....
        /*006c*/ 	.word	0x00005820


	//   ....[11]....
        /*0070*/ 	.word	0x00005890


	//   ....[12]....
        /*0074*/ 	.word	0x00005950


	//   ....[13]....
        /*0078*/ 	.word	0x000059f0


	//   ....[14]....
        /*007c*/ 	.word	0x00005a90


	//   ....[15]....
        /*0080*/ 	.word	0x00005b80


	//   ....[16]....
        /*0084*/ 	.word	0x00005c50


	//----- nvinfo : EIATTR_COOP_GROUP_MASK_REGIDS
	.align		4
.L_39:
        /*0088*/ 	.byte	0x04, 0x29
        /*008a*/ 	.short	(.L_41 - .L_40)


	//   ....[0]....
.L_40:
        /*008c*/ 	.word	0xffffffff


	//   ....[1]....
        /*0090*/ 	.word	0xffffffff


	//   ....[2]....
        /*0094*/ 	.word	0xffffffff


	//   ....[3]....
        /*0098*/ 	.word	0xffffffff


	//   ....[4]....
        /*009c*/ 	.word	0xffffffff


	//   ....[5]....
        /*00a0*/ 	.word	0xffffffff


	//   ....[6]....
        /*00a4*/ 	.word	0xffffffff


	//   ....[7]....
        /*00a8*/ 	.word	0xffffffff


	//   ....[8]....
        /*00ac*/ 	.word	0xffffffff


	//   ....[9]....
        /*00b0*/ 	.word	0xffffffff


	//   ....[10]....
        /*00b4*/ 	.word	0xffffffff


	//   ....[11]....
        /*00b8*/ 	.word	0xffffffff


	//   ....[12]....
        /*00bc*/ 	.word	0xffffffff


	//   ....[13]....
        /*00c0*/ 	.word	0xffffffff


	//----- nvinfo : EIATTR_COOP_GROUP_INSTR_OFFSETS
	.align		4
.L_41:
        /*00c4*/ 	.byte	0x04, 0x28
        /*00c6*/ 	.short	(.L_43 - .L_42)


	//   ....[0]....
.L_42:
        /*00c8*/ 	.word	0x000000b0


	//   ....[1]....
        /*00cc*/ 	.word	0x00000510


	//   ....[2]....
        /*00d0*/ 	.word	0x00000820


	//   ....[3]....
        /*00d4*/ 	.word	0x000009b0


	//   ....[4]....
        /*00d8*/ 	.word	0x00000aa0


	//   ....[5]....
        /*00dc*/ 	.word	0x00000c00


	//   ....[6]....
        /*00e0*/ 	.word	0x00000d90


	//   ....[7]....
        /*00e4*/ 	.word	0x00000fd0


	//   ....[8]....
        /*00e8*/ 	.word	0x00002390


	//   ....[9]....
        /*00ec*/ 	.word	0x00003750


	//   ....[10]....
        /*00f0*/ 	.word	0x00003c20


	//   ....[11]....
        /*00f4*/ 	.word	0x00003c50


	//   ....[12]....
        /*00f8*/ 	.word	0x00004860


	//   ....[13]....
        /*00fc*/ 	.word	0x00004a70


	//----- nvinfo : EIATTR_VRC_CTA_INIT_COUNT
	.align		4
.L_43:
        /*0100*/ 	.byte	0x02, 0x4a
        /*0102*/ 	.byte	0x80
	.zero		1


	//----- nvinfo : EIATTR_SYSCALL_OFFSETS
	.align		4
        /*0104*/ 	.byte	0x04, 0x46
        /*0106*/ 	.short	(.L_45 - .L_44)


	//   ....[0]....
.L_44:
        /*0108*/ 	.word	0x000067d0


	//   ....[1]....
        /*010c*/ 	.word	0x000068c0


	//   ....[2]....
        /*0110*/ 	.word	0x00006ff0


	//   ....[3]....
        /*0114*/ 	.word	0x00007920


	//   ....[4]....
        /*0118*/ 	.word	0x000081f0


	//   ....[5]....
        /*011c*/ 	.word	0x00008ac0


	//----- nvinfo : EIATTR_MBARRIER_INSTR_OFFSETS
	.align		4
.L_45:
        /*0120*/ 	.byte	0x04, 0x39
        /*0122*/ 	.short	(.L_47 - .L_46)


	//   ....[0]....
.L_46:
        /*0124*/ 	.word	0x00000660
        /*0128*/ 	.word	0x000000ff
        /*012c*/ 	.word	0x00000000
        /*0130*/ 	.short	0x0100
        /*0132*/ 	.byte	0x04
	.zero		1


	//   ....[1]....
        /*0134*/ 	.word	0x00000670
        /*0138*/ 	.word	0x000000ff
        /*013c*/ 	.word	0x00000068
        /*0140*/ 	.short	0x0100
        /*0142*/ 	.byte	0x04
	.zero		1


	//   ....[2]....
        /*0144*/ 	.word	0x00000680
        /*0148*/ 	.word	0x000000ff
        /*014c*/ 	.word	0x00000008
        /*0150*/ 	.short	0x0100
        /*0152*/ 	.byte	0x04
	.zero		1


	//   ....[3]....
        /*0154*/ 	.word	0x00000690
        /*0158*/ 	.word	0x000000ff
        /*015c*/ 	.word	0x00000070
        /*0160*/ 	.short	0x0100
        /*0162*/ 	.byte	0x04
	.zero		1


	//   ....[4]....
        /*0164*/ 	.word	0x000006a0
        /*0168*/ 	.word	0x000000ff
        /*016c*/ 	.word	0x00000010
        /*0170*/ 	.short	0x0100
        /*0172*/ 	.byte	0x04
	.zero		1


	//   ....[5]....
        /*0174*/ 	.word	0x000006b0
        /*0178*/ 	.word	0x000000ff
        /*017c*/ 	.word	0x00000078
        /*0180*/ 	.short	0x0100
        /*0182*/ 	.byte	0x04
	.zero		1


	//   ....[6]....
        /*0184*/ 	.word	0x000006c0
        /*0188*/ 	.word	0x000000ff
        /*018c*/ 	.word	0x00000018
        /*0190*/ 	.short	0x0100
        /*0192*/ 	.byte	0x04
	.zero		1


	//   ....[7]....
        /*0194*/ 	.word	0x000006d0
        /*0198*/ 	.word	0x000000ff
        /*019c*/ 	.word	0x00000080
        /*01a0*/ 	.short	0x0100
        /*01a2*/ 	.byte	0x04
	.zero		1


	//   ....[8]....
        /*01a4*/ 	.word	0x000006e0
        /*01a8*/ 	.word	0x000000ff
        /*01ac*/ 	.word	0x00000020
        /*01b0*/ 	.short	0x0100
        /*01b2*/ 	.byte	0x04
	.zero		1


	//   ....[9]....
        /*01b4*/ 	.word	0x000006f0
        /*01b8*/ 	.word	0x000000ff
        /*01bc*/ 	.word	0x00000088
        /*01c0*/ 	.short	0x0100
        /*01c2*/ 	.byte	0x04
	.zero		1


	//   ....[10]....
        /*01c4*/ 	.word	0x00000700
        /*01c8*/ 	.word	0x000000ff
        /*01cc*/ 	.word	0x00000028
        /*01d0*/ 	.short	0x0100
        /*01d2*/ 	.byte	0x04
	.zero		1


	//   ....[11]....
        /*01d4*/ 	.word	0x00000710
        /*01d8*/ 	.word	0x000000ff
        /*01dc*/ 	.word	0x00000090
        /*01e0*/ 	.short	0x0100
        /*01e2*/ 	.byte	0x04
	.zero		1


	//   ....[12]....
        /*01e4*/ 	.word	0x00000720
        /*01e8*/ 	.word	0x000000ff
        /*01ec*/ 	.word	0x00000030
        /*01f0*/ 	.short	0x0100
        /*01f2*/ 	.byte	0x04
	.zero		1


	//   ....[13]....
        /*01f4*/ 	.word	0x00000730
        /*01f8*/ 	.word	0x000000ff
        /*01fc*/ 	.word	0x00000098
        /*0200*/ 	.short	0x0100
        /*0202*/ 	.byte	0x04
	.zero		1


	//   ....[14]....
        /*0204*/ 	.word	0x00000740
        /*0208*/ 	.word	0x000000ff
        /*020c*/ 	.word	0x00000038
        /*0210*/ 	.short	0x0100
        /*0212*/ 	.byte	0x04
	.zero		1


	//   ....[15]....
        /*0214*/ 	.word	0x00000750
        /*0218*/ 	.word	0x000000ff
        /*021c*/ 	.word	0x000000a0
        /*0220*/ 	.short	0x0100
        /*0222*/ 	.byte	0x04
	.zero		1


	//   ....[16]....
        /*0224*/ 	.word	0x00000760
        /*0228*/ 	.word	0x000000ff
        /*022c*/ 	.word	0x00000040
        /*0230*/ 	.short	0x0100
        /*0232*/ 	.byte	0x04
	.zero		1


	//   ....[17]....
        /*0234*/ 	.word	0x00000770
        /*0238*/ 	.word	0x000000ff
        /*023c*/ 	.word	0x000000a8
        /*0240*/ 	.short	0x0100
        /*0242*/ 	.byte	0x04
	.zero		1


	//   ....[18]....
        /*0244*/ 	.word	0x00000780
        /*0248*/ 	.word	0x000000ff
        /*024c*/ 	.word	0x00000048
        /*0250*/ 	.short	0x0100
        /*0252*/ 	.byte	0x04
	.zero		1


	//   ....[19]....
        /*0254*/ 	.word	0x00000790
        /*0258*/ 	.word	0x000000ff
        /*025c*/ 	.word	0x000000b0
        /*0260*/ 	.short	0x0100
        /*0262*/ 	.byte	0x04
	.zero		1


	//   ....[20]....
        /*0264*/ 	.word	0x000007a0
        /*0268*/ 	.word	0x000000ff
        /*026c*/ 	.word	0x00000050
        /*0270*/ 	.short	0x0100
        /*0272*/ 	.byte	0x04
	.zero		1


	//   ....[21]....
        /*0274*/ 	.word	0x000007b0
        /*0278*/ 	.word	0x000000ff
        /*027c*/ 	.word	0x000000b8
        /*0280*/ 	.short	0x0100
        /*0282*/ 	.byte	0x04
	.zero		1


	//   ....[22]....
        /*0284*/ 	.word	0x000007c0
        /*0288*/ 	.word	0x000000ff
        /*028c*/ 	.word	0x00000058
        /*0290*/ 	.short	0x0100
        /*0292*/ 	.byte	0x04
	.zero		1


	//   ....[23]....
        /*0294*/ 	.word	0x000007d0
        /*0298*/ 	.word	0x000000ff
        /*029c*/ 	.word	0x000000c0
        /*02a0*/ 	.short	0x0100
        /*02a2*/ 	.byte	0x04
	.zero		1


	//   ....[24]....
        /*02a4*/ 	.word	0x000007e0
        /*02a8*/ 	.word	0x000000ff
        /*02ac*/ 	.word	0x00000060
        /*02b0*/ 	.short	0x0100
        /*02b2*/ 	.byte	0x04
	.zero		1


	//   ....[25]....
        /*02b4*/ 	.word	0x000007f0
        /*02b8*/ 	.word	0x000000ff
        /*02bc*/ 	.word	0x000000c8
        /*02c0*/ 	.short	0x0100
        /*02c2*/ 	.byte	0x04
	.zero		1


	//   ....[26]....
        /*02c4*/ 	.word	0x00000920
        /*02c8*/ 	.word	0x000000ff
        /*02cc*/ 	.word	0x000000d0
        /*02d0*/ 	.short	0x0100
        /*02d2*/ 	.byte	0x04
	.zero		1


	//   ....[27]....
        /*02d4*/ 	.word	0x00000930
        /*02d8*/ 	.word	0x000000ff
        /*02dc*/ 	.word	0x000000f0
        /*02e0*/ 	.short	0x0100
        /*02e2*/ 	.byte	0x04
	.zero		1


	//   ....[28]....
        /*02e4*/ 	.word	0x00000940
        /*02e8*/ 	.word	0x000000ff
        /*02ec*/ 	.word	0x000000d8
        /*02f0*/ 	.short	0x0100
        /*02f2*/ 	.byte	0x04
	.zero		1


	//   ....[29]....
        /*02f4*/ 	.word	0x00000950
        /*02f8*/ 	.word	0x000000ff
        /*02fc*/ 	.word	0x000000f8
        /*0300*/ 	.short	0x0100
        /*0302*/ 	.byte	0x04
	.zero		1


	//   ....[30]....
        /*0304*/ 	.word	0x00000960
        /*0308*/ 	.word	0x000000ff
        /*030c*/ 	.word	0x000000e0
        /*0310*/ 	.short	0x0100
        /*0312*/ 	.byte	0x04
	.zero		1


	//   ....[31]....
        /*0314*/ 	.word	0x00000970
        /*0318*/ 	.word	0x000000ff
        /*031c*/ 	.word	0x00000100
        /*0320*/ 	.short	0x0100
        /*0322*/ 	.byte	0x04
	.zero		1


	//   ....[32]....
        /*0324*/ 	.word	0x00000980
        /*0328*/ 	.word	0x000000ff
        /*032c*/ 	.word	0x000000e8
        /*0330*/ 	.short	0x0100
        /*0332*/ 	.byte	0x04
	.zero		1


	//   ....[33]....
        /*0334*/ 	.word	0x00000990
        /*0338*/ 	.word	0x000000ff
        /*033c*/ 	.word	0x00000108
        /*0340*/ 	.short	0x0100
        /*0342*/ 	.byte	0x04
	.zero		1


	//   ....[34]....
        /*0344*/ 	.word	0x00000a70
        /*0348*/ 	.word	0x000000ff
        /*034c*/ 	.word	0x00000110
        /*0350*/ 	.short	0x0100
        /*0352*/ 	.byte	0x06
	.zero		1


	//   ....[35]....
        /*0354*/ 	.word	0x00000a80
        /*0358*/ 	.word	0x000000ff
        /*035c*/ 	.word	0x00000118
        /*0360*/ 	.short	0x0100
        /*0362*/ 	.byte	0x06
	.zero		1


	//   ....[36]....
        /*0364*/ 	.word	0x00000bb0
        /*0368*/ 	.word	0x000000ff
        /*036c*/ 	.word	0x00000120
        /*0370*/ 	.short	0x0100
        /*0372*/ 	.byte	0x06
	.zero		1


	//   ....[37]....
        /*0374*/ 	.word	0x00000bc0
        /*0378*/ 	.word	0x000000ff
        /*037c*/ 	.word	0x00000130
        /*0380*/ 	.short	0x0100
        /*0382*/ 	.byte	0x06
	.zero		1


	//   ....[38]....
        /*0384*/ 	.word	0x00000bd0
        /*0388*/ 	.word	0x000000ff
        /*038c*/ 	.word	0x00000128
        /*0390*/ 	.short	0x0100
        /*0392*/ 	.byte	0x06
	.zero		1


	//   ....[39]....
        /*0394*/ 	.word	0x00000be0
        /*0398*/ 	.word	0x000000ff
        /*039c*/ 	.word	0x00000138
        /*03a0*/ 	.short	0x0100
        /*03a2*/ 	.byte	0x06
	.zero		1


	//   ....[40]....
        /*03a4*/ 	.word	0x00000d00
        /*03a8*/ 	.word	0x000000ff
        /*03ac*/ 	.word	0x00000140
        /*03b0*/ 	.short	0x0100
        /*03b2*/ 	.byte	0x04
	.zero		1


	//   ....[41]....
        /*03b4*/ 	.word	0x00000d10
        /*03b8*/ 	.word	0x000000ff
        /*03bc*/ 	.word	0x00000160
        /*03c0*/ 	.short	0x0100
        /*03c2*/ 	.byte	0x04
	.zero		1


	//   ....[42]....
        /*03c4*/ 	.word	0x00000d20
        /*03c8*/ 	.word	0x000000ff
        /*03cc*/ 	.word	0x00000148
        /*03d0*/ 	.short	0x0100
        /*03d2*/ 	.byte	0x04
	.zero		1


	//   ....[43]....
        /*03d4*/ 	.word	0x00000d30
        /*03d8*/ 	.word	0x000000ff
        /*03dc*/ 	.word	0x00000168
        /*03e0*/ 	.short	0x0100
        /*03e2*/ 	.byte	0x04
	.zero		1


	//   ....[44]....
        /*03e4*/ 	.word	0x00000d40
        /*03e8*/ 	.word	0x000000ff
        /*03ec*/ 	.word	0x00000150
        /*03f0*/ 	.short	0x0100
        /*03f2*/ 	.byte	0x04
	.zero		1


	//   ....[45]....
        /*03f4*/ 	.word	0x00000d50
        /*03f8*/ 	.word	0x000000ff
        /*03fc*/ 	.word	0x00000170
        /*0400*/ 	.short	0x0100
        /*0402*/ 	.byte	0x04
	.zero		1


	//   ....[46]....
        /*0404*/ 	.word	0x00000d60
        /*0408*/ 	.word	0x000000ff
        /*040c*/ 	.word	0x00000158
        /*0410*/ 	.short	0x0100
        /*0412*/ 	.byte	0x04
	.zero		1


	//   ....[47]....
        /*0414*/ 	.word	0x00000d70
        /*0418*/ 	.word	0x000000ff
        /*041c*/ 	.word	0x00000178
        /*0420*/ 	.short	0x0100
        /*0422*/ 	.byte	0x04
	.zero		1


	//   ....[48]....
        /*0424*/ 	.word	0x00000e60
        /*0428*/ 	.word	0x000000ff
        /*042c*/ 	.word	0x00000180
        /*0430*/ 	.short	0x0100
        /*0432*/ 	.byte	0x04
	.zero		1


	//   ....[49]....
        /*0434*/ 	.word	0x00000e70
        /*0438*/ 	.word	0x000000ff
        /*043c*/ 	.word	0x00000190
        /*0440*/ 	.short	0x0100
        /*0442*/ 	.byte	0x04
	.zero		1


	//   ....[50]....
        /*0444*/ 	.word	0x00000e80
        /*0448*/ 	.word	0x000000ff
        /*044c*/ 	.word	0x00000188
        /*0450*/ 	.short	0x0100
        /*0452*/ 	.byte	0x04
	.zero		1


	//   ....[51]....
        /*0454*/ 	.word	0x00000e90
        /*0458*/ 	.word	0x000000ff
        /*045c*/ 	.word	0x00000198
        /*0460*/ 	.short	0x0100
        /*0462*/ 	.byte	0x04
	.zero		1


	//   ....[52]....
        /*0464*/ 	.word	0x00000f90
        /*0468*/ 	.word	0x000000ff
        /*046c*/ 	.word	0x000001a0
        /*0470*/ 	.short	0x0100
        /*0472*/ 	.byte	0x06
	.zero		1


	//   ....[53]....
        /*0474*/ 	.word	0x00001bb0
        /*0478*/ 	.word	0x00000000
        /*047c*/ 	.word	0x00000190
        /*0480*/ 	.short	0x010a
        /*0482*/ 	.byte	0xff
	.zero		1


	//   ....[54]....
        /*0484*/ 	.word	0x00001be0
        /*0488*/ 	.word	0x00000000
        /*048c*/ 	.word	0x00000180
        /*0490*/ 	.short	0x0101
        /*0492*/ 	.byte	0xff
	.zero		1


	//   ....[55]....
        /*0494*/ 	.word	0x00001ca0
        /*0498*/ 	.word	0x000000ff
        /*049c*/ 	.word	0x00000068
        /*04a0*/ 	.short	0x010a
        /*04a2*/ 	.byte	0x04
	.zero		1


	//   ....[56]....
        /*04a4*/ 	.word	0x00001d70
        /*04a8*/ 	.word	0x000000ff
        /*04ac*/ 	.word	0x00000068
        /*04b0*/ 	.short	0x010a
        /*04b2*/ 	.byte	0x21
	.zero		1


	//   ....[57]....
        /*04b4*/ 	.word	0x00001f20
        /*04b8*/ 	.word	0x000000ff
        /*04bc*/ 	.word	0x00000068
        /*04c0*/ 	.short	0x010a
        /*04c2*/ 	.byte	0x05
	.zero		1


	//   ....[58]....
        /*04c4*/ 	.word	0x00002030
        /*04c8*/ 	.word	0x000000ff
        /*04cc*/ 	.word	0x00000118
        /*04d0*/ 	.short	0x0101
        /*04d2*/ 	.byte	0x06
	.zero		1


	//   ....[59]....
        /*04d4*/ 	.word	0x00002050
        /*04d8*/ 	.word	0x000000ff
        /*04dc*/ 	.word	0x00000068
        /*04e0*/ 	.short	0x010a
        /*04e2*/ 	.byte	0x04
	.zero		1


	//   ....[60]....
        /*04e4*/ 	.word	0x000020d0
        /*04e8*/ 	.word	0x000000ff
        /*04ec*/ 	.word	0x00000068
        /*04f0*/ 	.short	0x010a
        /*04f2*/ 	.byte	0x11
	.zero		1


	//   ....[61]....
        /*04f4*/ 	.word	0x00002260
        /*04f8*/ 	.word	0x000000ff
        /*04fc*/ 	.word	0x00000068
        /*0500*/ 	.short	0x010a
        /*0502*/ 	.byte	0x05
	.zero		1


	//   ....[62]....
        /*0504*/ 	.word	0x000023c0
        /*0508*/ 	.word	0x00000003
        /*050c*/ 	.word	0x00000120
        /*0510*/ 	.short	0x010a
        /*0512*/ 	.byte	0xff
	.zero		1


	//   ....[63]....
        /*0514*/ 	.word	0x00002510
        /*0518*/ 	.word	0x00000000
        /*051c*/ 	.word	0x00000000
        /*0520*/ 	.short	0x0101
        /*0522*/ 	.byte	0xff
	.zero		1


	//   ....[64]....
        /*0524*/ 	.word	0x00002ac0
        /*0528*/ 	.word	0x000000ff
        /*052c*/ 	.word	0x00000000
        /*0530*/ 	.short	0x010a
        /*0532*/ 	.byte	0x04
	.zero		1


	//   ....[65]....
        /*0534*/ 	.word	0x00002b50
        /*0538*/ 	.word	0x000000ff
        /*053c*/ 	.word	0x00000000
        /*0540*/ 	.short	0x010a
        /*0542*/ 	.byte	0x05
	.zero		1


	//   ....[66]....
        /*0544*/ 	.word	0x00002be0
        /*0548*/ 	.word	0x000000ff
        /*054c*/ 	.word	0x00000000
        /*0550*/ 	.short	0x010a
        /*0552*/ 	.byte	0x05
	.zero		1


	//   ....[67]....
        /*0554*/ 	.word	0x00002c70
        /*0558*/ 	.word	0x000000ff
        /*055c*/ 	.word	0x00000000
        /*0560*/ 	.short	0x010a
        /*0562*/ 	.byte	0x05
	.zero		1


	//   ....[68]....
        /*0564*/ 	.word	0x00002d00
        /*0568*/ 	.word	0x000000ff
        /*056c*/ 	.word	0x00000000
        /*0570*/ 	.short	0x010a
        /*0572*/ 	.byte	0x05
	.zero		1


	//   ....[69]....
        /*0574*/ 	.word	0x00002d90
        /*0578*/ 	.word	0x000000ff
        /*057c*/ 	.word	0x00000000
        /*0580*/ 	.short	0x010a
        /*0582*/ 	.byte	0x05
	.zero		1


	//   ....[70]....
        /*0584*/ 	.word	0x00002e20
        /*0588*/ 	.word	0x000000ff
        /*058c*/ 	.word	0x00000000
        /*0590*/ 	.short	0x010a
        /*0592*/ 	.byte	0x05
	.zero		1


	//   ....[71]....
        /*0594*/ 	.word	0x00002eb0
        /*0598*/ 	.word	0x000000ff
        /*059c*/ 	.word	0x00000000
        /*05a0*/ 	.short	0x010a
        /*05a2*/ 	.byte	0x05
	.zero		1


	//   ....[72]....
        /*05a4*/ 	.word	0x00002f40
        /*05a8*/ 	.word	0x000000ff
        /*05ac*/ 	.word	0x00000000
        /*05b0*/ 	.short	0x010a
        /*05b2*/ 	.byte	0x05
	.zero		1


	//   ....[73]....
        /*05b4*/ 	.word	0x00002fd0
        /*05b8*/ 	.word	0x000000ff
        /*05bc*/ 	.word	0x00000000
        /*05c0*/ 	.short	0x010a
        /*05c2*/ 	.byte	0x05
	.zero		1


	//   ....[74]....
        /*05c4*/ 	.word	0x00003060
        /*05c8*/ 	.word	0x000000ff
        /*05cc*/ 	.word	0x00000000
        /*05d0*/ 	.short	0x010a
        /*05d2*/ 	.byte	0x05
	.zero		1


	//   ....[75]....
        /*05d4*/ 	.word	0x000030f0
        /*05d8*/ 	.word	0x000000ff
        /*05dc*/ 	.word	0x00000000
        /*05e0*/ 	.short	0x010a
        /*05e2*/ 	.byte	0x05
	.zero		1


	//   ....[76]....
        /*05e4*/ 	.word	0x00003190
        /*05e8*/ 	.word	0x00000000
        /*05ec*/ 	.word	0x00000000
        /*05f0*/ 	.short	0x010a
        /*05f2*/ 	.byte	0xff
	.zero		1


	//   ....[77]....
        /*05f4*/ 	.word	0x000032b0
        /*05f8*/ 	.word	0x00000002
        /*05fc*/ 	.word	0x00000180
        /*0600*/ 	.short	0x010a
        /*0602*/ 	.byte	0xff
	.zero		1


	//   ....[78]....
        /*0604*/ 	.word	0x00003320
        /*0608*/ 	.word	0x00000002
        /*060c*/ 	.word	0x00000000
        /*0610*/ 	.short	0x0101
        /*0612*/ 	.byte	0xff
	.zero		1


	//   ....[79]....
        /*0614*/ 	.word	0x00003340
        /*0618*/ 	.word	0x000000ff
        /*061c*/ 	.word	0x00000130
        /*0620*/ 	.short	0x010a
        /*0622*/ 	.byte	0x04
	.zero		1


	//   ....[80]....
        /*0624*/ 	.word	0x00003460
        /*0628*/ 	.word	0x00000002
        /*062c*/ 	.word	0x00000120
        /*0630*/ 	.short	0x010a
        /*0632*/ 	.byte	0xff
	.zero		1


	//   ....[81]....
        /*0634*/ 	.word	0x00003560
        /*0638*/ 	.word	0x00000002
        /*063c*/ 	.word	0x00000000
        /*0640*/ 	.short	0x0101
        /*0642*/ 	.byte	0xff
	.zero		1


	//   ....[82]....
        /*0644*/ 	.word	0x000035f0
        /*0648*/ 	.word	0x000000ff
        /*064c*/ 	.word	0x00000130
        /*0650*/ 	.short	0x0106
        /*0652*/ 	.byte	0x04
	.zero		1


	//   ....[83]....
        /*0654*/ 	.word	0x00003610
        /*0658*/ 	.word	0x000000ff
        /*065c*/ 	.word	0x00000130
        /*0660*/ 	.short	0x010a
        /*0662*/ 	.byte	0x04
	.zero		1


	//   ....[84]....
        /*0664*/ 	.word	0x000036a0
        /*0668*/ 	.word	0x000000ff
        /*066c*/ 	.word	0x00000130
        /*0670*/ 	.short	0x0106
        /*0672*/ 	.byte	0x07
	.zero		1


	//   ....[85]....
        /*0674*/ 	.word	0x000036e0
        /*0678*/ 	.word	0x00000000
        /*067c*/ 	.word	0x00000130
        /*0680*/ 	.short	0x010a
        /*0682*/ 	.byte	0xff
	.zero		1


	//   ....[86]....
        /*0684*/ 	.word	0x00003920
        /*0688*/ 	.word	0x000000ff
        /*068c*/ 	.word	0x00000008
        /*0690*/ 	.short	0x010a
        /*0692*/ 	.byte	0x05
	.zero		1


	//   ....[87]....
        /*0694*/ 	.word	0x00003940
        /*0698*/ 	.word	0x000000ff
        /*069c*/ 	.word	0x00000008
        /*06a0*/ 	.short	0x010a
        /*06a2*/ 	.byte	0x05
	.zero		1


	//   ....[88]....
        /*06a4*/ 	.word	0x00003ad0
        /*06a8*/ 	.word	0x000000ff
        /*06ac*/ 	.word	0x00000008
        /*06b0*/ 	.short	0x010a
        /*06b2*/ 	.byte	0x05
	.zero		1


	//   ....[89]....
        /*06b4*/ 	.word	0x00003af0
        /*06b8*/ 	.word	0x000000ff
        /*06bc*/ 	.word	0x00000008
        /*06c0*/ 	.short	0x010a
        /*06c2*/ 	.byte	0x05
	.zero		1


	//   ....[90]....
        /*06c4*/ 	.word	0x00003bb0
        /*06c8*/ 	.word	0x000000ff
        /*06cc*/ 	.word	0x00000000
        /*06d0*/ 	.short	0x0101
        /*06d2*/ 	.byte	0x04
	.zero		1


	//   ....[91]....
        /*06d4*/ 	.word	0x00003ee0
        /*06d8*/ 	.word	0x00000000
        /*06dc*/ 	.word	0x00000120
        /*06e0*/ 	.short	0x010a
        /*06e2*/ 	.byte	0xff
	.zero		1


	//   ....[92]....
        /*06e4*/ 	.word	0x00003fa0
        /*06e8*/ 	.word	0x00000000
        /*06ec*/ 	.word	0x00000000
        /*06f0*/ 	.short	0x0101
        /*06f2*/ 	.byte	0xff
	.zero		1


	//   ....[93]....
        /*06f4*/ 	.word	0x00004060
        /*06f8*/ 	.word	0x000000ff
        /*06fc*/ 	.word	0x00000000
        /*0700*/ 	.short	0x010a
        /*0702*/ 	.byte	0x04
	.zero		1


	//   ....[94]....
        /*0704*/ 	.word	0x00004070
        /*0708*/ 	.word	0x000000ff
        /*070c*/ 	.word	0x00000160
        /*0710*/ 	.short	0x010a
        /*0712*/ 	.byte	0x1f
	.zero		1


	//   ....[95]....
        /*0714*/ 	.word	0x00004120
        /*0718*/ 	.word	0x000000ff
        /*071c*/ 	.word	0x00000000
        /*0720*/ 	.short	0x010a
        /*0722*/ 	.byte	0x05
	.zero		1


	//   ....[96]....
        /*0724*/ 	.word	0x00004250
        /*0728*/ 	.word	0x000000ff
        /*072c*/ 	.word	0x00000000
        /*0730*/ 	.short	0x010a
        /*0732*/ 	.byte	0x04
	.zero		1


	//   ....[97]....
        /*0734*/ 	.word	0x00004550
        /*0738*/ 	.word	0x000000ff
        /*073c*/ 	.word	0x00000000
        /*0740*/ 	.short	0x010a
        /*0742*/ 	.byte	0x04
	.zero		1


	//   ....[98]....
        /*0744*/ 	.word	0x000045e0
        /*0748*/ 	.word	0x000000ff
        /*074c*/ 	.word	0x00000000
        /*0750*/ 	.short	0x010a
        /*0752*/ 	.byte	0x05
	.zero		1


	//   ....[99]....
        /*0754*/ 	.word	0x00004670
        /*0758*/ 	.word	0x000000ff
        /*075c*/ 	.word	0x00000000
        /*0760*/ 	.short	0x010a
        /*0762*/ 	.byte	0x05
	.zero		1


	//   ....[100]....
        /*0764*/ 	.word	0x00004710
        /*0768*/ 	.word	0x00000000
        /*076c*/ 	.word	0x00000000
        /*0770*/ 	.short	0x010a
        /*0772*/ 	.byte	0xff
	.zero		1


	//   ....[101]....
        /*0774*/ 	.word	0x00004750
        /*0778*/ 	.word	0x00000000
        /*077c*/ 	.word	0x00000000
        /*0780*/ 	.short	0x010a
        /*0782*/ 	.byte	0xff
	.zero		1


	//   ....[102]....
        /*0784*/ 	.word	0x000047c0
        /*0788*/ 	.word	0x000000ff
        /*078c*/ 	.word	0x00000000
        /*0790*/ 	.short	0x0101
        /*0792*/ 	.byte	0x04
	.zero		1


	//   ....[103]....
        /*0794*/ 	.word	0x00004800
        /*0798*/ 	.word	0x000000ff
        /*079c*/ 	.word	0x000001a0
        /*07a0*/ 	.short	0x010a
        /*07a2*/ 	.byte	0x1a
	.zero		1


	//   ....[104]....
        /*07a4*/ 	.word	0x00004850
        /*07a8*/ 	.word	0x000000ff
        /*07ac*/ 	.word	0x00000000
        /*07b0*/ 	.short	0x0101
        /*07b2*/ 	.byte	0x04
	.zero		1


	//   ....[105]....
        /*07b4*/ 	.word	0x00004cf0
        /*07b8*/ 	.word	0x0000000c
        /*07bc*/ 	.word	0x00000120
        /*07c0*/ 	.short	0x010a
        /*07c2*/ 	.byte	0xff
	.zero		1


	//   ....[106]....
        /*07c4*/ 	.word	0x00004e60
        /*07c8*/ 	.word	0x00000000
        /*07cc*/ 	.word	0x00000000
        /*07d0*/ 	.short	0x0101
        /*07d2*/ 	.byte	0xff
	.zero		1


	//   ....[107]....
        /*07d4*/ 	.word	0x000052f0
        /*07d8*/ 	.word	0x000000ff
        /*07dc*/ 	.word	0x00000118
        /*07e0*/ 	.short	0x010a
        /*07e2*/ 	.byte	0x15
	.zero		1


	//   ....[108]....
        /*07e4*/ 	.word	0x00005470
        /*07e8*/ 	.word	0x000000ff
        /*07ec*/ 	.word	0x000000f0
        /*07f0*/ 	.short	0x010a
        /*07f2*/ 	.byte	0x15
	.zero		1


	//   ....[109]....
        /*07f4*/ 	.word	0x00005670
        /*07f8*/ 	.word	0x000000ff
        /*07fc*/ 	.word	0x000000d0
        /*0800*/ 	.short	0x010b
        /*0802*/ 	.byte	0x15
	.zero		1


	//   ....[110]....
        /*0804*/ 	.word	0x00005680
        /*0808*/ 	.word	0x000000ff
        /*080c*/ 	.word	0x00000000
        /*0810*/ 	.short	0x0101
        /*0812*/ 	.byte	0x06
	.zero		1


	//   ....[111]....
        /*0814*/ 	.word	0x00005690
        /*0818*/ 	.word	0x000000ff
        /*081c*/ 	.word	0x000000f8
        /*0820*/ 	.short	0x010a
        /*0822*/ 	.byte	0x15
	.zero		1


	//   ....[112]....
        /*0824*/ 	.word	0x00005840
        /*0828*/ 	.word	0x000000ff
        /*082c*/ 	.word	0x000000d8
        /*0830*/ 	.short	0x010b
        /*0832*/ 	.byte	0x15
	.zero		1


	//   ....[113]....
        /*0834*/ 	.word	0x00005850
        /*0838*/ 	.word	0x000000ff
        /*083c*/ 	.word	0x00000000
        /*0840*/ 	.short	0x0101
        /*0842*/ 	.byte	0x06
	.zero		1


	//   ....[114]....
        /*0844*/ 	.word	0x00005860
        /*0848*/ 	.word	0x000000ff
        /*084c*/ 	.word	0x00000100
        /*0850*/ 	.short	0x010a
        /*0852*/ 	.byte	0x15
	.zero		1


	//   ....[115]....
        /*0854*/ 	.word	0x00005a10
        /*0858*/ 	.word	0x000000ff
        /*085c*/ 	.word	0x000000e0
        /*0860*/ 	.short	0x010b
        /*0862*/ 	.byte	0x15
	.zero		1


	//   ....[116]....
        /*0864*/ 	.word	0x00005a20
        /*0868*/ 	.word	0x000000ff
        /*086c*/ 	.word	0x00000000
        /*0870*/ 	.short	0x0101
        /*0872*/ 	.byte	0x06
	.zero		1


	//   ....[117]....
        /*0874*/ 	.word	0x00005a30
        /*0878*/ 	.word	0x000000ff
        /*087c*/ 	.word	0x00000108
        /*0880*/ 	.short	0x010a
        /*0882*/ 	.byte	0x15
	.zero		1


	//   ....[118]....
        /*0884*/ 	.word	0x00005c70
        /*0888*/ 	.word	0x000000ff
        /*088c*/ 	.word	0x000000e8
        /*0890*/ 	.short	0x010b
        /*0892*/ 	.byte	0x15
	.zero		1


	//   ....[119]....
        /*0894*/ 	.word	0x00005c80
        /*0898*/ 	.word	0x000000ff
        /*089c*/ 	.word	0x00000000
        /*08a0*/ 	.short	0x0101
        /*08a2*/ 	.byte	0x25
	.zero		1


	//   ....[120]....
        /*08a4*/ 	.word	0x00005cc0
        /*08a8*/ 	.word	0x000000ff
        /*08ac*/ 	.word	0x000000f0
        /*08b0*/ 	.short	0x010a
        /*08b2*/ 	.byte	0x15
	.zero		1


	//   ....[121]....
        /*08b4*/ 	.word	0x00005ce0
        /*08b8*/ 	.word	0x000000ff
        /*08bc*/ 	.word	0x000000f8
        /*08c0*/ 	.short	0x010a
        /*08c2*/ 	.byte	0x15
	.zero		1


	//   ....[122]....
        /*08c4*/ 	.word	0x00005d00
        /*08c8*/ 	.word	0x000000ff
        /*08cc*/ 	.word	0x00000100
        /*08d0*/ 	.short	0x010a
        /*08d2*/ 	.byte	0x15
	.zero		1


	//   ....[123]....
        /*08d4*/ 	.word	0x00005d40
        /*08d8*/ 	.word	0x00000000
        /*08dc*/ 	.word	0x00000108
        /*08e0*/ 	.short	0x010a
        /*08e2*/ 	.byte	0xff
	.zero		1


	//   ....[124]....
        /*08e4*/ 	.word	0x00006060
        /*08e8*/ 	.word	0x00000003
        /*08ec*/ 	.word	0x00000120
        /*08f0*/ 	.short	0x010a
        /*08f2*/ 	.byte	0xff
	.zero		1


	//   ....[125]....
        /*08f4*/ 	.word	0x000061e0
        /*08f8*/ 	.word	0x00000000
        /*08fc*/ 	.word	0x00000000
        /*0900*/ 	.short	0x0101
        /*0902*/ 	.byte	0xff
	.zero		1


	//   ....[126]....
        /*0904*/ 	.word	0x00006cc0
        /*0908*/ 	.word	0x000000ff
        /*090c*/ 	.word	0x000000d0
        /*0910*/ 	.short	0x010a
        /*0912*/ 	.byte	0x2b
	.zero		1


	//   ....[127]....
        /*0914*/ 	.word	0x00006cf0
        /*0918*/ 	.word	0x00000036
        /*091c*/ 	.word	0x00000140
        /*0920*/ 	.short	0x010a
        /*0922*/ 	.byte	0xff
	.zero		1


	//   ....[128]....
        /*0924*/ 	.word	0x00006e00
        /*0928*/ 	.word	0x000000ff
        /*092c*/ 	.word	0x000000d0
        /*0930*/ 	.short	0x010a
        /*0932*/ 	.byte	0x2b
	.zero		1


	//   ....[129]....
        /*0934*/ 	.word	0x00006ed0
        /*0938*/ 	.word	0x00000036
        /*093c*/ 	.word	0x00000140
        /*0940*/ 	.short	0x010a
        /*0942*/ 	.byte	0xff
	.zero		1


	//   ....[130]....
        /*0944*/ 	.word	0x00007690
        /*0948*/ 	.word	0x00000000
        /*094c*/ 	.word	0x00000000
        /*0950*/ 	.short	0x0101
        /*0952*/ 	.byte	0xff
	.zero		1


	//   ....[131]....
        /*0954*/ 	.word	0x000076a0
        /*0958*/ 	.word	0x00000002
        /*095c*/ 	.word	0x000000d0
        /*0960*/ 	.short	0x010a
        /*0962*/ 	.byte	0xff
	.zero		1


	//   ....[132]....
        /*0964*/ 	.word	0x00007760
        /*0968*/ 	.word	0x00000002
        /*096c*/ 	.word	0x000000d0
        /*0970*/ 	.short	0x010a
        /*0972*/ 	.byte	0xff
	.zero		1


	//   ....[133]....
        /*0974*/ 	.word	0x00007f60
        /*0978*/ 	.word	0x00000000
        /*097c*/ 	.word	0x00000000
        /*0980*/ 	.short	0x0101
        /*0982*/ 	.byte	0xff
	.zero		1


	//   ....[134]....
        /*0984*/ 	.word	0x00007f80
        /*0988*/ 	.word	0x00000002
        /*098c*/ 	.word	0x000000d0
        /*0990*/ 	.short	0x010a
        /*0992*/ 	.byte	0xff
	.zero		1


	//   ....[135]....
        /*0994*/ 	.word	0x00008030
        /*0998*/ 	.word	0x00000002
        /*099c*/ 	.word	0x000000d0
        /*09a0*/ 	.short	0x010a
        /*09a2*/ 	.byte	0xff
	.zero		1


	//   ....[136]....
        /*09a4*/ 	.word	0x00008830
        /*09a8*/ 	.word	0x00000000
        /*09ac*/ 	.word	0x00000000
        /*09b0*/ 	.short	0x0101
        /*09b2*/ 	.byte	0xff
	.zero		1


	//   ....[137]....
        /*09b4*/ 	.word	0x00008850
        /*09b8*/ 	.word	0x00000003
        /*09bc*/ 	.word	0x000000d0
        /*09c0*/ 	.short	0x010a
        /*09c2*/ 	.byte	0xff
	.zero		1


	//   ....[138]....
        /*09c4*/ 	.word	0x00008900
        /*09c8*/ 	.word	0x00000003
        /*09cc*/ 	.word	0x000000d0
        /*09d0*/ 	.short	0x010a
        /*09d2*/ 	.byte	0xff
	.zero		1


	//   ....[139]....
        /*09d4*/ 	.word	0x00008bb0
        /*09d8*/ 	.word	0x00000036
        /*09dc*/ 	.word	0x00000000
        /*09e0*/ 	.short	0x0101
        /*09e2*/ 	.byte	0xff
	.zero		1


	//   ....[140]....
        /*09e4*/ 	.word	0x00009150
        /*09e8*/ 	.word	0x00000000
        /*09ec*/ 	.word	0x00000000
        /*09f0*/ 	.short	0x0101
        /*09f2*/ 	.byte	0xff
	.zero		1


	//   ....[141]....
        /*09f4*/ 	.word	0x000093f0
        /*09f8*/ 	.word	0x000000ff
        /*09fc*/ 	.word	0x00000000
        /*0a00*/ 	.short	0x0101
        /*0a02*/ 	.byte	0x06
	.zero		1


	//   ....[142]....
        /*0a04*/ 	.word	0x00009410
        /*0a08*/ 	.word	0x00000000
        /*0a0c*/ 	.word	0x00000190
        /*0a10*/ 	.short	0x010a
        /*0a12*/ 	.byte	0xff
	.zero		1


	//   ....[143]....
        /*0a14*/ 	.word	0x00009470
        /*0a18*/ 	.word	0x00000000
        /*0a1c*/ 	.word	0x00000068
        /*0a20*/ 	.short	0x010a
        /*0a22*/ 	.byte	0xff
	.zero		1


	//   ....[144]....
        /*0a24*/ 	.word	0x000094d0
        /*0a28*/ 	.word	0x00000000
        /*0a2c*/ 	.word	0x00000068
        /*0a30*/ 	.short	0x010a
        /*0a32*/ 	.byte	0xff
	.zero		1


	//   ....[145]....
        /*0a34*/ 	.word	0x00009520
        /*0a38*/ 	.word	0x00000003
        /*0a3c*/ 	.word	0x00000120
        /*0a40*/ 	.short	0x010a
        /*0a42*/ 	.byte	0xff
	.zero		1


	//   ....[146]....
        /*0a44*/ 	.word	0x00009580
        /*0a48*/ 	.word	0x00000000
        /*0a4c*/ 	.word	0x00000000
        /*0a50*/ 	.short	0x010a
        /*0a52*/ 	.byte	0xff
	.zero		1


	//   ....[147]....
        /*0a54*/ 	.word	0x000095e0
        /*0a58*/ 	.word	0x00000000
        /*0a5c*/ 	.word	0x00000000
        /*0a60*/ 	.short	0x010a
        /*0a62*/ 	.byte	0xff
	.zero		1


	//   ....[148]....
        /*0a64*/ 	.word	0x00009640
        /*0a68*/ 	.word	0x00000000
        /*0a6c*/ 	.word	0x00000000
        /*0a70*/ 	.short	0x010a
        /*0a72*/ 	.byte	0xff
	.zero		1


	//   ....[149]....
        /*0a74*/ 	.word	0x000096a0
        /*0a78*/ 	.word	0x00000000
        /*0a7c*/ 	.word	0x00000000
        /*0a80*/ 	.short	0x010a
        /*0a82*/ 	.byte	0xff
	.zero		1


	//   ....[150]....
        /*0a84*/ 	.word	0x00009700
        /*0a88*/ 	.word	0x00000000
        /*0a8c*/ 	.word	0x00000000
        /*0a90*/ 	.short	0x010a
        /*0a92*/ 	.byte	0xff
	.zero		1


	//   ....[151]....
        /*0a94*/ 	.word	0x00009760
        /*0a98*/ 	.word	0x00000000
        /*0a9c*/ 	.word	0x00000000
        /*0aa0*/ 	.short	0x010a
        /*0aa2*/ 	.byte	0xff
	.zero		1


	//   ....[152]....
        /*0aa4*/ 	.word	0x000097c0
        /*0aa8*/ 	.word	0x00000000
        /*0aac*/ 	.word	0x00000000
        /*0ab0*/ 	.short	0x010a
        /*0ab2*/ 	.byte	0xff
	.zero		1


	//   ....[153]....
        /*0ab4*/ 	.word	0x00009820
        /*0ab8*/ 	.word	0x00000000
        /*0abc*/ 	.word	0x00000000
        /*0ac0*/ 	.short	0x010a
        /*0ac2*/ 	.byte	0xff
	.zero		1


	//   ....[154]....
        /*0ac4*/ 	.word	0x00009880
        /*0ac8*/ 	.word	0x00000000
        /*0acc*/ 	.word	0x00000000
        /*0ad0*/ 	.short	0x010a
        /*0ad2*/ 	.byte	0xff
	.zero		1


	//   ....[155]....
        /*0ad4*/ 	.word	0x000098e0
        /*0ad8*/ 	.word	0x00000000
        /*0adc*/ 	.word	0x00000000
        /*0ae0*/ 	.short	0x010a
        /*0ae2*/ 	.byte	0xff
	.zero		1


	//   ....[156]....
        /*0ae4*/ 	.word	0x00009940
        /*0ae8*/ 	.word	0x00000000
        /*0aec*/ 	.word	0x00000000
        /*0af0*/ 	.short	0x010a
        /*0af2*/ 	.byte	0xff
	.zero		1


	//   ....[157]....
        /*0af4*/ 	.word	0x000099a0
        /*0af8*/ 	.word	0x00000000
        /*0afc*/ 	.word	0x00000000
        /*0b00*/ 	.short	0x010a
        /*0b02*/ 	.byte	0xff
	.zero		1


	//   ....[158]....
        /*0b04*/ 	.word	0x000099f0
        /*0b08*/ 	.word	0x00000002
        /*0b0c*/ 	.word	0x00000180
        /*0b10*/ 	.short	0x010a
        /*0b12*/ 	.byte	0xff
	.zero		1


	//   ....[159]....
        /*0b14*/ 	.word	0x00009a50
        /*0b18*/ 	.word	0x00000002
        /*0b1c*/ 	.word	0x00000130
        /*0b20*/ 	.short	0x010a
        /*0b22*/ 	.byte	0xff
	.zero		1


	//   ....[160]....
        /*0b24*/ 	.word	0x00009aa0
        /*0b28*/ 	.word	0x00000002
        /*0b2c*/ 	.word	0x00000120
        /*0b30*/ 	.short	0x010a
        /*0b32*/ 	.byte	0xff
	.zero		1


	//   ....[161]....
        /*0b34*/ 	.word	0x00009b00
        /*0b38*/ 	.word	0x00000000
        /*0b3c*/ 	.word	0x00000130
        /*0b40*/ 	.short	0x010a
        /*0b42*/ 	.byte	0xff
	.zero		1


	//   ....[162]....
        /*0b44*/ 	.word	0x00009b60
        /*0b48*/ 	.word	0x00000005
        /*0b4c*/ 	.word	0x00000008
        /*0b50*/ 	.short	0x010a
        /*0b52*/ 	.byte	0xff
	.zero		1


	//   ....[163]....
        /*0b54*/ 	.word	0x00009c40
        /*0b58*/ 	.word	0x00000000
        /*0b5c*/ 	.word	0x00000008
        /*0b60*/ 	.short	0x010a
        /*0b62*/ 	.byte	0xff
	.zero		1


	//   ....[164]....
        /*0b64*/ 	.word	0x00009c90
        /*0b68*/ 	.word	0x00000000
        /*0b6c*/ 	.word	0x00000120
        /*0b70*/ 	.short	0x010a
        /*0b72*/ 	.byte	0xff
	.zero		1


	//   ....[165]....
        /*0b74*/ 	.word	0x00009cf0
        /*0b78*/ 	.word	0x00000000
        /*0b7c*/ 	.word	0x00000160
        /*0b80*/ 	.short	0x010a
        /*0b82*/ 	.byte	0xff
	.zero		1


	//   ....[166]....
        /*0b84*/ 	.word	0x00009d50
        /*0b88*/ 	.word	0x00000000
        /*0b8c*/ 	.word	0x00000000
        /*0b90*/ 	.short	0x010a
        /*0b92*/ 	.byte	0xff
	.zero		1


	//   ....[167]....
        /*0b94*/ 	.word	0x00009db0
        /*0b98*/ 	.word	0x00000000
        /*0b9c*/ 	.word	0x00000000
        /*0ba0*/ 	.short	0x010a
        /*0ba2*/ 	.byte	0xff
	.zero		1


	//   ....[168]....
        /*0ba4*/ 	.word	0x00009e10
        /*0ba8*/ 	.word	0x00000000
        /*0bac*/ 	.word	0x00000000
        /*0bb0*/ 	.short	0x010a
        /*0bb2*/ 	.byte	0xff
	.zero		1


	//   ....[169]....
        /*0bb4*/ 	.word	0x00009e70
        /*0bb8*/ 	.word	0x00000000
        /*0bbc*/ 	.word	0x00000000
        /*0bc0*/ 	.short	0x010a
        /*0bc2*/ 	.byte	0xff
	.zero		1


	//   ....[170]....
        /*0bc4*/ 	.word	0x00009ed0
        /*0bc8*/ 	.word	0x00000000
        /*0bcc*/ 	.word	0x000001a0
        /*0bd0*/ 	.short	0x010a
        /*0bd2*/ 	.byte	0xff
	.zero		1


	//   ....[171]....
        /*0bd4*/ 	.word	0x00009f20
        /*0bd8*/ 	.word	0x0000000c
        /*0bdc*/ 	.word	0x00000120
        /*0be0*/ 	.short	0x010a
        /*0be2*/ 	.byte	0xff
	.zero		1


	//   ....[172]....
        /*0be4*/ 	.word	0x00009f80
        /*0be8*/ 	.word	0x00000000
        /*0bec*/ 	.word	0x00000118
        /*0bf0*/ 	.short	0x010a
        /*0bf2*/ 	.byte	0xff
	.zero		1


	//   ....[173]....
        /*0bf4*/ 	.word	0x00009fe0
        /*0bf8*/ 	.word	0x00000000
        /*0bfc*/ 	.word	0x000000f0
        /*0c00*/ 	.short	0x010a
        /*0c02*/ 	.byte	0xff
	.zero		1


	//   ....[174]....
        /*0c04*/ 	.word	0x0000a040
        /*0c08*/ 	.word	0x00000000
        /*0c0c*/ 	.word	0x000000f8
        /*0c10*/ 	.short	0x010a
        /*0c12*/ 	.byte	0xff
	.zero		1


	//   ....[175]....
        /*0c14*/ 	.word	0x0000a0a0
        /*0c18*/ 	.word	0x00000000
        /*0c1c*/ 	.word	0x00000100
        /*0c20*/ 	.short	0x010a
        /*0c22*/ 	.byte	0xff
	.zero		1


	//   ....[176]....
        /*0c24*/ 	.word	0x0000a100
        /*0c28*/ 	.word	0x00000000
        /*0c2c*/ 	.word	0x00000108
        /*0c30*/ 	.short	0x010a
        /*0c32*/ 	.byte	0xff
	.zero		1


	//   ....[177]....
        /*0c34*/ 	.word	0x0000a160
        /*0c38*/ 	.word	0x00000000
        /*0c3c*/ 	.word	0x000000f0
        /*0c40*/ 	.short	0x010a
        /*0c42*/ 	.byte	0xff
	.zero		1


	//   ....[178]....
        /*0c44*/ 	.word	0x0000a1c0
        /*0c48*/ 	.word	0x00000000
        /*0c4c*/ 	.word	0x000000f8
        /*0c50*/ 	.short	0x010a
        /*0c52*/ 	.byte	0xff
	.zero		1


	//   ....[179]....
        /*0c54*/ 	.word	0x0000a220
        /*0c58*/ 	.word	0x00000000
        /*0c5c*/ 	.word	0x00000100
        /*0c60*/ 	.short	0x010a
        /*0c62*/ 	.byte	0xff
	.zero		1


	//   ....[180]....
        /*0c64*/ 	.word	0x0000a270
        /*0c68*/ 	.word	0x00000003
        /*0c6c*/ 	.word	0x00000120
        /*0c70*/ 	.short	0x010a
        /*0c72*/ 	.byte	0xff
	.zero		1


	//   ....[181]....
        /*0c74*/ 	.word	0x0000a2d0
        /*0c78*/ 	.word	0x00000002
        /*0c7c*/ 	.word	0x000000d0
        /*0c80*/ 	.short	0x010a
        /*0c82*/ 	.byte	0xff
	.zero		1


	//   ....[182]....
        /*0c84*/ 	.word	0x0000a320
        /*0c88*/ 	.word	0x00000036
        /*0c8c*/ 	.word	0x00000140
        /*0c90*/ 	.short	0x010a
        /*0c92*/ 	.byte	0xff
	.zero		1


	//   ....[183]....
        /*0c94*/ 	.word	0x0000a370
        /*0c98*/ 	.word	0x00000002
        /*0c9c*/ 	.word	0x000000d0
        /*0ca0*/ 	.short	0x010a
        /*0ca2*/ 	.byte	0xff
	.zero		1


	//   ....[184]....
        /*0ca4*/ 	.word	0x0000a3c0
        /*0ca8*/ 	.word	0x00000002
        /*0cac*/ 	.word	0x000000d0
        /*0cb0*/ 	.short	0x010a
        /*0cb2*/ 	.byte	0xff
	.zero		1


	//   ....[185]....
        /*0cb4*/ 	.word	0x0000a410
        /*0cb8*/ 	.word	0x00000003
        /*0cbc*/ 	.word	0x000000d0
        /*0cc0*/ 	.short	0x010a
        /*0cc2*/ 	.byte	0xff
	.zero		1


	//----- nvinfo : EIATTR_NUM_MBARRIERS
	.align		4
.L_47:
        /*0cc4*/ 	.byte	0x03, 0x38
        /*0cc6*/ 	.short	0x0035


	//----- nvinfo : EIATTR_EXIT_INSTR_OFFSETS
	.align		4
        /*0cc8*/ 	.byte	0x04, 0x1c
        /*0cca*/ 	.short	(.L_49 - .L_48)


	//   ....[0]....
.L_48:
        /*0ccc*/ 	.word	0x000031c0


	//   ....[1]....
        /*0cd0*/ 	.word	0x000036b0


	//   ....[2]....
        /*0cd4*/ 	.word	0x00003710


	//   ....[3]....
        /*0cd8*/ 	.word	0x00004a80


	//   ....[4]....
        /*0cdc*/ 	.word	0x00005d70


	//   ....[5]....
        /*0ce0*/ 	.word	0x00005db0


	//   ....[6]....
        /*0ce4*/ 	.word	0x000092f0


	//   ....[7]....
        /*0ce8*/ 	.word	0x00009360


	//   ....[8]....
        /*0cec*/ 	.word	0x00009390


	//   ....[9]....
        /*0cf0*/ 	.word	0x00009400


	//----- nvinfo : EIATTR_MAX_THREADS
	.align		4
.L_49:
        /*0cf4*/ 	.byte	0x04, 0x05
        /*0cf6*/ 	.short	(.L_51 - .L_50)
.L_50:
        /*0cf8*/ 	.word	0x00000100
        /*0cfc*/ 	.word	0x00000001
        /*0d00*/ 	.word	0x00000001


	//----- nvinfo : EIATTR_CRS_STACK_SIZE
	.align		4
.L_51:
        /*0d04*/ 	.byte	0x04, 0x1e
        /*0d06*/ 	.short	(.L_53 - .L_52)
.L_52:
        /*0d08*/ 	.word	0x00000000


	//----- nvinfo : EIATTR_CBANK_PARAM_SIZE
	.align		4
.L_53:
        /*0d0c*/ 	.byte	0x03, 0x19
        /*0d0e*/ 	.short	0x0800


	//----- nvinfo : EIATTR_PARAM_CBANK
	.align		4
        /*0d10*/ 	.byte	0x04, 0x0a
        /*0d12*/ 	.short	(.L_55 - .L_54)
	.align		4
.L_54:
        /*0d14*/ 	.word	index@(.nv.constant0._ZN7cutlass13device_kernelINS_4gemm6kernel13GemmUniversalIN4cute5tupleIJiiiiEEENS1_10collective13CollectiveMmaINS1_35MainloopSm100TmaUmmaWarpSpecializedILi13ELi2ELi4ENS5_IJNS4_1CILi2EEENSA_ILi4EEENSA_ILi1EEEEEEEENS5_IJNSA_ILi128EEESG_NSA_ILi64EEEEEENS_6half_tENS5_IJlSD_lEEESJ_NS5_IJSD_llEEENS4_8TiledMMAINS4_8MMA_AtomIJNS4_26SM100_MMA_F16BF16_2x1SM_SSISJ_SJ_fLi128ELi128ELNS4_4UMMA5MajorE0ELSQ_1ELNSP_7ScaleInE0ELSR_0EEEEEENS4_6LayoutINS5_IJSD_SD_SD_EEENS5_IJNSA_ILi0EEESW_SW_EEEEENS5_IJNS4_10UnderscoreESZ_SZ_EEEEENS4_28SM100_TMA_2SM_LOAD_MULTICASTENS4_14ComposedLayoutINS4_7SwizzleILi3ELi4ELi3EEENS4_18smem_ptr_flag_bitsILi16EEENSU_INS5_IJNSA_ILi8EEESH_EEENS5_IJSH_SD_EEEEEEEvNS4_8identityENS4_18SM100_TMA_2SM_LOADENS13_IS15_S17_NSU_INS5_IJSH_S18_EEENS5_IJSD_SH_EEEEEEEvS1D_EENS_8epilogue10collective18CollectiveEpilogueINS1K_23Sm100TmaWarpSpecializedILi4ELi2ELi16ELb1ELb0EEEJNS5_IJSH_SG_SH_EEENS5_IJNSU_ISH_SD_EENSU_INS5_IJNSA_ILi16EEESB_EEES1G_EEEEESJ_SK_SJ_SK_NS1K_6fusion15FusionCallbacksIS1O_NS1V_17LinearCombinationISJ_fSJ_fLNS_15FloatRoundStyleE2EEES1P_S1U_JEEENS4_5SM1004TMEM4LOAD26SM100_TMEM_LOAD_32dp32b16xENS4_13SM90_TMA_LOADENS13_INS14_ILi1ELi4ELi3EEES17_NSU_INS5_IJS18_S1R_EEENS5_IJS1R_SD_EEEEEEENS4_39AutoVectorizingCopyWithAssumedAlignmentILi128EEENS4_14SM90_TMA_STOREES2A_S2C_S2C_EEEvvEEEEvNT_6ParamsE)
        /*0d18*/ 	.short	0x0380
        /*0d1a*/ 	.short	0x0800


	//----- nvinfo : EIATTR_SW_WAR
	.align		4
.L_55:
        /*0d1c*/ 	.byte	0x04, 0x36
        /*0d1e*/ 	.short	(.L_57 - .L_56)
.L_56:
        /*0d20*/ 	.word	0x00000008
.L_57:


//--------------------- .nv.callgraph             --------------------------
	.section	.nv.callgraph,"",@"SHT_CUDA_CALLGRAPH"
	.align	4
	.sectionentsize	8
	.align		4
        /*0000*/ 	.word	0x00000000
	.align		4
        /*0004*/ 	.word	0xffffffff
	.align		4
        /*0008*/ 	.word	index@(_ZN7cutlass13device_kernelINS_4gemm6kernel13GemmUniversalIN4cute5tupleIJiiiiEEENS1_10collective13CollectiveMmaINS1_35MainloopSm100TmaUmmaWarpSpecializedILi13ELi2ELi4ENS5_IJNS4_1CILi2EEENSA_ILi4EEENSA_ILi1EEEEEEEENS5_IJNSA_ILi128EEESG_NSA_ILi64EEEEEENS_6half_tENS5_IJlSD_lEEESJ_NS5_IJSD_llEEENS4_8TiledMMAINS4_8MMA_AtomIJNS4_26SM100_MMA_F16BF16_2x1SM_SSISJ_SJ_fLi128ELi128ELNS4_4UMMA5MajorE0ELSQ_1ELNSP_7ScaleInE0ELSR_0EEEEEENS4_6LayoutINS5_IJSD_SD_SD_EEENS5_IJNSA_ILi0EEESW_SW_EEEEENS5_IJNS4_10UnderscoreESZ_SZ_EEEEENS4_28SM100_TMA_2SM_LOAD_MULTICASTENS4_14ComposedLayoutINS4_7SwizzleILi3ELi4ELi3EEENS4_18smem_ptr_flag_bitsILi16EEENSU_INS5_IJNSA_ILi8EEESH_EEENS5_IJSH_SD_EEEEEEEvNS4_8identityENS4_18SM100_TMA_2SM_LOADENS13_IS15_S17_NSU_INS5_IJSH_S18_EEENS5_IJSD_SH_EEEEEEEvS1D_EENS_8epilogue10collective18CollectiveEpilogueINS1K_23Sm100TmaWarpSpecializedILi4ELi2ELi16ELb1ELb0EEEJNS5_IJSH_SG_SH_EEENS5_IJNSU_ISH_SD_EENSU_INS5_IJNSA_ILi16EEESB_EEES1G_EEEEESJ_SK_SJ_SK_NS1K_6fusion15FusionCallbacksIS1O_NS1V_17LinearCombinationISJ_fSJ_fLNS_15FloatRoundStyleE2EEES1P_S1U_JEEENS4_5SM1004TMEM4LOAD26SM100_TMEM_LOAD_32dp32b16xENS4_13SM90_TMA_LOADENS13_INS14_ILi1ELi4ELi3EEES17_NSU_INS5_IJS18_S1R_EEENS5_IJS1R_SD_EEEEEEENS4_39AutoVectorizingCopyWithAssumedAlignmentILi128EEENS4_14SM90_TMA_STOREES2A_S2C_S2C_EEEvvEEEEvNT_6ParamsE)
	.align		4
        /*000c*/ 	.word	index@(__assertfail)
	.align		4
        /*0010*/ 	.word	0x00000000
	.align		4
        /*0014*/ 	.word	0xfffffffe
	.align		4
        /*0018*/ 	.word	0x00000000
	.align		4
        /*001c*/ 	.word	0xfffffffd
	.align		4
        /*0020*/ 	.word	0x00000000
	.align		4
        /*0024*/ 	.word	0xfffffffc


//--------------------- .nv.constant4             --------------------------
	.section	.nv.constant4,"a",@progbits
	.align	8
	.align		8
.nv.constant4:
        /*0000*/ 	.dword	__assertfail
	.align		8
        /*0008*/ 	.dword	__unnamed_1
	.align		8
        /*0010*/ 	.dword	__unnamed_2
	.align		8
        /*0018*/ 	.dword	_ZN40_INTERNAL_42a39c97_4_k_cu_c2333256_370934cuda3std3__45__cpo5beginE
	.align		8
        /*0020*/ 	.dword	_ZN40_INTERNAL_42a39c97_4_k_cu_c2333256_370934cuda3std3__45__cpo3endE
	.align		8
        /*0028*/ 	.dword	_ZN40_INTERNAL_42a39c97_4_k_cu_c2333256_370934cuda3std3__45__cpo6cbeginE
	.align		8
        /*0030*/ 	.dword	_ZN40_INTERNAL_42a39c97_4_k_cu_c2333256_370934cuda3std3__45__cpo4cendE
	.align		8
        /*0038*/ 	.dword	_ZN40_INTERNAL_42a39c97_4_k_cu_c2333256_370934cuda3std3__442_GLOBAL__N__42a39c97_4_k_cu_c2333256_370936ignoreE
	.align		8
        /*0040*/ 	.dword	_ZN40_INTERNAL_42a39c97_4_k_cu_c2333256_370934cuda3std3__419piecewise_constructE
	.align		8
        /*0048*/ 	.dword	_ZN40_INTERNAL_42a39c97_4_k_cu_c2333256_370934cuda3std3__48in_placeE
	.align		8
        /*0050*/ 	.dword	_ZN40_INTERNAL_42a39c97_4_k_cu_c2333256_370934cuda3std6ranges3__45__cpo4swapE
	.align		8
        /*0058*/ 	.dword	_ZN40_INTERNAL_42a39c97_4_k_cu_c2333256_370934cuda3std6ranges3__45__cpo9iter_moveE
	.align		8
        /*0060*/ 	.dword	_ZN40_INTERNAL_42a39c97_4_k_cu_c2333256_370934cute7productE
	.align		8
        /*0068*/ 	.dword	_ZN40_INTERNAL_42a39c97_4_k_cu_c2333256_370934cute1_E
	.align		8
        /*0070*/ 	.dword	$str$25
	.align		8
        /*0078*/ 	.dword	$str$26
	.align		8
        /*0080*/ 	.dword	$str$27
	.align		8
        /*0088*/ 	.dword	$str$28


//--------------------- .text._ZN7cutlass13device_kernelINS_4gemm6kernel13GemmUniversalIN4cute5tupleIJiiiiEEENS1_10collective13CollectiveMmaINS1_35MainloopSm100TmaUmmaWarpSpecializedILi13ELi2ELi4ENS5_IJNS4_1CILi2EEENSA_ILi4EEENSA_ILi1EEEEEEEENS5_IJNSA_ILi128EEESG_NSA_ILi64EEEEEENS_6half_tENS5_IJlSD_lEEESJ_NS5_IJSD_llEEENS4_8TiledMMAINS4_8MMA_AtomIJNS4_26SM100_MMA_F16BF16_2x1SM_SSISJ_SJ_fLi128ELi128ELNS4_4UMMA5MajorE0ELSQ_1ELNSP_7ScaleInE0ELSR_0EEEEEENS4_6LayoutINS5_IJSD_SD_SD_EEENS5_IJNSA_ILi0EEESW_SW_EEEEENS5_IJNS4_10UnderscoreESZ_SZ_EEEEENS4_28SM100_TMA_2SM_LOAD_MULTICASTENS4_14ComposedLayoutINS4_7SwizzleILi3ELi4ELi3EEENS4_18smem_ptr_flag_bitsILi16EEENSU_INS5_IJNSA_ILi8EEESH_EEENS5_IJSH_SD_EEEEEEEvNS4_8identityENS4_18SM100_TMA_2SM_LOADENS13_IS15_S17_NSU_INS5_IJSH_S18_EEENS5_IJSD_SH_EEEEEEEvS1D_EENS_8epilogue10collective18CollectiveEpilogueINS1K_23Sm100TmaWarpSpecializedILi4ELi2ELi16ELb1ELb0EEEJNS5_IJSH_SG_SH_EEENS5_IJNSU_ISH_SD_EENSU_INS5_IJNSA_ILi16EEESB_EEES1G_EEEEESJ_SK_SJ_SK_NS1K_6fusion15FusionCallbacksIS1O_NS1V_17LinearCombinationISJ_fSJ_fLNS_15FloatRoundStyleE2EEES1P_S1U_JEEENS4_5SM1004TMEM4LOAD26SM100_TMEM_LOAD_32dp32b16xENS4_13SM90_TMA_LOADENS13_INS14_ILi1ELi4ELi3EEES17_NSU_INS5_IJS18_S1R_EEENS5_IJS1R_SD_EEEEEEENS4_39AutoVectorizingCopyWithAssumedAlignmentILi128EEENS4_14SM90_TMA_STOREES2A_S2C_S2C_EEEvvEEEEvNT_6ParamsE --------------------------
	.section	.text._ZN7cutlass13device_kernelINS_4gemm6kernel13GemmUniversalIN4cute5tupleIJiiiiEEENS1_10collective13CollectiveMmaINS1_35MainloopSm100TmaUmmaWarpSpecializedILi13ELi2ELi4ENS5_IJNS4_1CILi2EEENSA_ILi4EEENSA_ILi1EEEEEEEENS5_IJNSA_ILi128EEESG_NSA_ILi64EEEEEENS_6half_tENS5_IJlSD_lEEESJ_NS5_IJSD_llEEENS4_8TiledMMAINS4_8MMA_AtomIJNS4_26SM100_MMA_F16BF16_2x1SM_SSISJ_SJ_fLi128ELi128ELNS4_4UMMA5MajorE0ELSQ_1ELNSP_7ScaleInE0ELSR_0EEEEEENS4_6LayoutINS5_IJSD_SD_SD_EEENS5_IJNSA_ILi0EEESW_SW_EEEEENS5_IJNS4_10UnderscoreESZ_SZ_EEEEENS4_28SM100_TMA_2SM_LOAD_MULTICASTENS4_14ComposedLayoutINS4_7SwizzleILi3ELi4ELi3EEENS4_18smem_ptr_flag_bitsILi16EEENSU_INS5_IJNSA_ILi8EEESH_EEENS5_IJSH_SD_EEEEEEEvNS4_8identityENS4_18SM100_TMA_2SM_LOADENS13_IS15_S17_NSU_INS5_IJSH_S18_EEENS5_IJSD_SH_EEEEEEEvS1D_EENS_8epilogue10collective18CollectiveEpilogueINS1K_23Sm100TmaWarpSpecializedILi4ELi2ELi16ELb1ELb0EEEJNS5_IJSH_SG_SH_EEENS5_IJNSU_ISH_SD_EENSU_INS5_IJNSA_ILi16EEESB_EEES1G_EEEEESJ_SK_SJ_SK_NS1K_6fusion15FusionCallbacksIS1O_NS1V_17LinearCombinationISJ_fSJ_fLNS_15FloatRoundStyleE2EEES1P_S1U_JEEENS4_5SM1004TMEM4LOAD26SM100_TMEM_LOAD_32dp32b16xENS4_13SM90_TMA_LOADENS13_INS14_ILi1ELi4ELi3EEES17_NSU_INS5_IJS18_S1R_EEENS5_IJS1R_SD_EEEEEEENS4_39AutoVectorizingCopyWithAssumedAlignmentILi128EEENS4_14SM90_TMA_STOREES2A_S2C_S2C_EEEvvEEEEvNT_6ParamsE,"ax",@progbits
	.align	128
.text._ZN7cutlass13device_kernelINS_4gemm6kernel13GemmUniversalIN4cute5tupleIJiiiiEEENS1_10collective13CollectiveMmaINS1_35MainloopSm100TmaUmmaWarpSpecializedILi13ELi2ELi4ENS5_IJNS4_1CILi2EEENSA_ILi4EEENSA_ILi1EEEEEEEENS5_IJNSA_ILi128EEESG_NSA_ILi64EEEEEENS_6half_tENS5_IJlSD_lEEESJ_NS5_IJSD_llEEENS4_8TiledMMAINS4_8MMA_AtomIJNS4_26SM100_MMA_F16BF16_2x1SM_SSISJ_SJ_fLi128ELi128ELNS4_4UMMA5MajorE0ELSQ_1ELNSP_7ScaleInE0ELSR_0EEEEEENS4_6LayoutINS5_IJSD_SD_SD_EEENS5_IJNSA_ILi0EEESW_SW_EEEEENS5_IJNS4_10UnderscoreESZ_SZ_EEEEENS4_28SM100_TMA_2SM_LOAD_MULTICASTENS4_14ComposedLayoutINS4_7SwizzleILi3ELi4ELi3EEENS4_18smem_ptr_flag_bitsILi16EEENSU_INS5_IJNSA_ILi8EEESH_EEENS5_IJSH_SD_EEEEEEEvNS4_8identityENS4_18SM100_TMA_2SM_LOADENS13_IS15_S17_NSU_INS5_IJSH_S18_EEENS5_IJSD_SH_EEEEEEEvS1D_EENS_8epilogue10collective18CollectiveEpilogueINS1K_23Sm100TmaWarpSpecializedILi4ELi2ELi16ELb1ELb0EEEJNS5_IJSH_SG_SH_EEENS5_IJNSU_ISH_SD_EENSU_INS5_IJNSA_ILi16EEESB_EEES1G_EEEEESJ_SK_SJ_SK_NS1K_6fusion15FusionCallbacksIS1O_NS1V_17LinearCombinationISJ_fSJ_fLNS_15FloatRoundStyleE2EEES1P_S1U_JEEENS4_5SM1004TMEM4LOAD26SM100_TMEM_LOAD_32dp32b16xENS4_13SM90_TMA_LOADENS13_INS14_ILi1ELi4ELi3EEES17_NSU_INS5_IJS18_S1R_EEENS5_IJS1R_SD_EEEEEEENS4_39AutoVectorizingCopyWithAssumedAlignmentILi128EEENS4_14SM90_TMA_STOREES2A_S2C_S2C_EEEvvEEEEvNT_6ParamsE:
        .type           _ZN7cutlass13device_kernelINS_4gemm6kernel13GemmUniversalIN4cute5tupleIJiiiiEEENS1_10collective13CollectiveMmaINS1_35MainloopSm100TmaUmmaWarpSpecializedILi13ELi2ELi4ENS5_IJNS4_1CILi2EEENSA_ILi4EEENSA_ILi1EEEEEEEENS5_IJNSA_ILi128EEESG_NSA_ILi64EEEEEENS_6half_tENS5_IJlSD_lEEESJ_NS5_IJSD_llEEENS4_8TiledMMAINS4_8MMA_AtomIJNS4_26SM100_MMA_F16BF16_2x1SM_SSISJ_SJ_fLi128ELi128ELNS4_4UMMA5MajorE0ELSQ_1ELNSP_7ScaleInE0ELSR_0EEEEEENS4_6LayoutINS5_IJSD_SD_SD_EEENS5_IJNSA_ILi0EEESW_SW_EEEEENS5_IJNS4_10UnderscoreESZ_SZ_EEEEENS4_28SM100_TMA_2SM_LOAD_MULTICASTENS4_14ComposedLayoutINS4_7SwizzleILi3ELi4ELi3EEENS4_18smem_ptr_flag_bitsILi16EEENSU_INS5_IJNSA_ILi8EEESH_EEENS5_IJSH_SD_EEEEEEEvNS4_8identityENS4_18SM100_TMA_2SM_LOADENS13_IS15_S17_NSU_INS5_IJSH_S18_EEENS5_IJSD_SH_EEEEEEEvS1D_EENS_8epilogue10collective18CollectiveEpilogueINS1K_23Sm100TmaWarpSpecializedILi4ELi2ELi16ELb1ELb0EEEJNS5_IJSH_SG_SH_EEENS5_IJNSU_ISH_SD_EENSU_INS5_IJNSA_ILi16EEESB_EEES1G_EEEEESJ_SK_SJ_SK_NS1K_6fusion15FusionCallbacksIS1O_NS1V_17LinearCombinationISJ_fSJ_fLNS_15FloatRoundStyleE2EEES1P_S1U_JEEENS4_5SM1004TMEM4LOAD26SM100_TMEM_LOAD_32dp32b16xENS4_13SM90_TMA_LOADENS13_INS14_ILi1ELi4ELi3EEES17_NSU_INS5_IJS18_S1R_EEENS5_IJS1R_SD_EEEEEEENS4_39AutoVectorizingCopyWithAssumedAlignmentILi128EEENS4_14SM90_TMA_STOREES2A_S2C_S2C_EEEvvEEEEvNT_6ParamsE,@function
        .size           _ZN7cutlass13device_kernelINS_4gemm6kernel13GemmUniversalIN4cute5tupleIJiiiiEEENS1_10collective13CollectiveMmaINS1_35MainloopSm100TmaUmmaWarpSpecializedILi13ELi2ELi4ENS5_IJNS4_1CILi2EEENSA_ILi4EEENSA_ILi1EEEEEEEENS5_IJNSA_ILi128EEESG_NSA_ILi64EEEEEENS_6half_tENS5_IJlSD_lEEESJ_NS5_IJSD_llEEENS4_8TiledMMAINS4_8MMA_AtomIJNS4_26SM100_MMA_F16BF16_2x1SM_SSISJ_SJ_fLi128ELi128ELNS4_4UMMA5MajorE0ELSQ_1ELNSP_7ScaleInE0ELSR_0EEEEEENS4_6LayoutINS5_IJSD_SD_SD_EEENS5_IJNSA_ILi0EEESW_SW_EEEEENS5_IJNS4_10UnderscoreESZ_SZ_EEEEENS4_28SM100_TMA_2SM_LOAD_MULTICASTENS4_14ComposedLayoutINS4_7SwizzleILi3ELi4ELi3EEENS4_18smem_ptr_flag_bitsILi16EEENSU_INS5_IJNSA_ILi8EEESH_EEENS5_IJSH_SD_EEEEEEEvNS4_8identityENS4_18SM100_TMA_2SM_LOADENS13_IS15_S17_NSU_INS5_IJSH_S18_EEENS5_IJSD_SH_EEEEEEEvS1D_EENS_8epilogue10collective18CollectiveEpilogueINS1K_23Sm100TmaWarpSpecializedILi4ELi2ELi16ELb1ELb0EEEJNS5_IJSH_SG_SH_EEENS5_IJNSU_ISH_SD_EENSU_INS5_IJNSA_ILi16EEESB_EEES1G_EEEEESJ_SK_SJ_SK_NS1K_6fusion15FusionCallbacksIS1O_NS1V_17LinearCombinationISJ_fSJ_fLNS_15FloatRoundStyleE2EEES1P_S1U_JEEENS4_5SM1004TMEM4LOAD26SM100_TMEM_LOAD_32dp32b16xENS4_13SM90_TMA_LOADENS13_INS14_ILi1ELi4ELi3EEES17_NSU_INS5_IJS18_S1R_EEENS5_IJS1R_SD_EEEEEEENS4_39AutoVectorizingCopyWithAssumedAlignmentILi128EEENS4_14SM90_TMA_STOREES2A_S2C_S2C_EEEvvEEEEvNT_6ParamsE,(.L_x_225 - _ZN7cutlass13device_kernelINS_4gemm6kernel13GemmUniversalIN4cute5tupleIJiiiiEEENS1_10collective13CollectiveMmaINS1_35MainloopSm100TmaUmmaWarpSpecializedILi13ELi2ELi4ENS5_IJNS4_1CILi2EEENSA_ILi4EEENSA_ILi1EEEEEEEENS5_IJNSA_ILi128EEESG_NSA_ILi64EEEEEENS_6half_tENS5_IJlSD_lEEESJ_NS5_IJSD_llEEENS4_8TiledMMAINS4_8MMA_AtomIJNS4_26SM100_MMA_F16BF16_2x1SM_SSISJ_SJ_fLi128ELi128ELNS4_4UMMA5MajorE0ELSQ_1ELNSP_7ScaleInE0ELSR_0EEEEEENS4_6LayoutINS5_IJSD_SD_SD_EEENS5_IJNSA_ILi0EEESW_SW_EEEEENS5_IJNS4_10UnderscoreESZ_SZ_EEEEENS4_28SM100_TMA_2SM_LOAD_MULTICASTENS4_14ComposedLayoutINS4_7SwizzleILi3ELi4ELi3EEENS4_18smem_ptr_flag_bitsILi16EEENSU_INS5_IJNSA_ILi8EEESH_EEENS5_IJSH_SD_EEEEEEEvNS4_8identityENS4_18SM100_TMA_2SM_LOADENS13_IS15_S17_NSU_INS5_IJSH_S18_EEENS5_IJSD_SH_EEEEEEEvS1D_EENS_8epilogue10collective18CollectiveEpilogueINS1K_23Sm100TmaWarpSpecializedILi4ELi2ELi16ELb1ELb0EEEJNS5_IJSH_SG_SH_EEENS5_IJNSU_ISH_SD_EENSU_INS5_IJNSA_ILi16EEESB_EEES1G_EEEEESJ_SK_SJ_SK_NS1K_6fusion15FusionCallbacksIS1O_NS1V_17LinearCombinationISJ_fSJ_fLNS_15FloatRoundStyleE2EEES1P_S1U_JEEENS4_5SM1004TMEM4LOAD26SM100_TMEM_LOAD_32dp32b16xENS4_13SM90_TMA_LOADENS13_INS14_ILi1ELi4ELi3EEES17_NSU_INS5_IJS18_S1R_EEENS5_IJS1R_SD_EEEEEEENS4_39AutoVectorizingCopyWithAssumedAlignmentILi128EEENS4_14SM90_TMA_STOREES2A_S2C_S2C_EEEvvEEEEvNT_6ParamsE)
        .other          _ZN7cutlass13device_kernelINS_4gemm6kernel13GemmUniversalIN4cute5tupleIJiiiiEEENS1_10collective13CollectiveMmaINS1_35MainloopSm100TmaUmmaWarpSpecializedILi13ELi2ELi4ENS5_IJNS4_1CILi2EEENSA_ILi4EEENSA_ILi1EEEEEEEENS5_IJNSA_ILi128EEESG_NSA_ILi64EEEEEENS_6half_tENS5_IJlSD_lEEESJ_NS5_IJSD_llEEENS4_8TiledMMAINS4_8MMA_AtomIJNS4_26SM100_MMA_F16BF16_2x1SM_SSISJ_SJ_fLi128ELi128ELNS4_4UMMA5MajorE0ELSQ_1ELNSP_7ScaleInE0ELSR_0EEEEEENS4_6LayoutINS5_IJSD_SD_SD_EEENS5_IJNSA_ILi0EEESW_SW_EEEEENS5_IJNS4_10UnderscoreESZ_SZ_EEEEENS4_28SM100_TMA_2SM_LOAD_MULTICASTENS4_14ComposedLayoutINS4_7SwizzleILi3ELi4ELi3EEENS4_18smem_ptr_flag_bitsILi16EEENSU_INS5_IJNSA_ILi8EEESH_EEENS5_IJSH_SD_EEEEEEEvNS4_8identityENS4_18SM100_TMA_2SM_LOADENS13_IS15_S17_NSU_INS5_IJSH_S18_EEENS5_IJSD_SH_EEEEEEEvS1D_EENS_8epilogue10collective18CollectiveEpilogueINS1K_23Sm100TmaWarpSpecializedILi4ELi2ELi16ELb1ELb0EEEJNS5_IJSH_SG_SH_EEENS5_IJNSU_ISH_SD_EENSU_INS5_IJNSA_ILi16EEESB_EEES1G_EEEEESJ_SK_SJ_SK_NS1K_6fusion15FusionCallbacksIS1O_NS1V_17LinearCombinationISJ_fSJ_fLNS_15FloatRoundStyleE2EEES1P_S1U_JEEENS4_5SM1004TMEM4LOAD26SM100_TMEM_LOAD_32dp32b16xENS4_13SM90_TMA_LOADENS13_INS14_ILi1ELi4ELi3EEES17_NSU_INS5_IJS18_S1R_EEENS5_IJS1R_SD_EEEEEEENS4_39AutoVectorizingCopyWithAssumedAlignmentILi128EEENS4_14SM90_TMA_STOREES2A_S2C_S2C_EEEvvEEEEvNT_6ParamsE,@"STO_CUDA_ENTRY STV_DEFAULT"
_ZN7cutlass13device_kernelINS_4gemm6kernel13GemmUniversalIN4cute5tupleIJiiiiEEENS1_10collective13CollectiveMmaINS1_35MainloopSm100TmaUmmaWarpSpecializedILi13ELi2ELi4ENS5_IJNS4_1CILi2EEENSA_ILi4EEENSA_ILi1EEEEEEEENS5_IJNSA_ILi128EEESG_NSA_ILi64EEEEEENS_6half_tENS5_IJlSD_lEEESJ_NS5_IJSD_llEEENS4_8TiledMMAINS4_8MMA_AtomIJNS4_26SM100_MMA_F16BF16_2x1SM_SSISJ_SJ_fLi128ELi128ELNS4_4UMMA5MajorE0ELSQ_1ELNSP_7ScaleInE0ELSR_0EEEEEENS4_6LayoutINS5_IJSD_SD_SD_EEENS5_IJNSA_ILi0EEESW_SW_EEEEENS5_IJNS4_10UnderscoreESZ_SZ_EEEEENS4_28SM100_TMA_2SM_LOAD_MULTICASTENS4_14ComposedLayoutINS4_7SwizzleILi3ELi4ELi3EEENS4_18smem_ptr_flag_bitsILi16EEENSU_INS5_IJNSA_ILi8EEESH_EEENS5_IJSH_SD_EEEEEEEvNS4_8identityENS4_18SM100_TMA_2SM_LOADENS13_IS15_S17_NSU_INS5_IJSH_S18_EEENS5_IJSD_SH_EEEEEEEvS1D_EENS_8epilogue10collective18CollectiveEpilogueINS1K_23Sm100TmaWarpSpecializedILi4ELi2ELi16ELb1ELb0EEEJNS5_IJSH_SG_SH_EEENS5_IJNSU_ISH_SD_EENSU_INS5_IJNSA_ILi16EEESB_EEES1G_EEEEESJ_SK_SJ_SK_NS1K_6fusion15FusionCallbacksIS1O_NS1V_17LinearCombinationISJ_fSJ_fLNS_15FloatRoundStyleE2EEES1P_S1U_JEEENS4_5SM1004TMEM4LOAD26SM100_TMEM_LOAD_32dp32b16xENS4_13SM90_TMA_LOADENS13_INS14_ILi1ELi4ELi3EEES17_NSU_INS5_IJS18_S1R_EEENS5_IJS1R_SD_EEEEEEENS4_39AutoVectorizingCopyWithAssumedAlignmentILi128EEENS4_14SM90_TMA_STOREES2A_S2C_S2C_EEEvvEEEEvNT_6ParamsE:
[----:B------:R-:W1:Y:S01]  /*0000*/  LDC R1, c[0x0][0x37c] ;  /* 0x0000df00ff017b82 */ /* 0x000e620000000800 */
[----:B------:R-:W2:Y:S01]  /*0010*/  S2R R61, SR_TID.X ;  /* 0x00000000003d7919 */ /* 0x000ea20000002100 */
[----:B------:R-:W3:Y:S06]  /*0020*/  LDCU.64 UR8, c[0x0][0x890] ;  /* 0x00011200ff0877ac */ /* 0x000eec0008000a00 */
[----:B------:R-:W4:Y:S01]  /*0030*/  S2UR UR47, SR_CgaCtaId ;  /* 0x00000000002f79c3 */ /* 0x000f220000008800 */
[----:B------:R-:W-:Y:S02]  /*0040*/  PRMT R50, RZ, 0x7610, R50 ;  /* 0x00007610ff327816 */ /* 0x000fe40000000032 */
[----:B------:R-:W-:-:S02]  /*0050*/  ELECT P0, URZ, PT ;  /* 0x0000000000ff782f */ /* 0x000fc40003800000 */
[----:B---3--:R-:W-:-:S04]  /*0060*/  ISETP.NE.U32.AND P1, PT, RZ, UR8, PT ;  /* 0x00000008ff007c0c */ /* 0x008fc8000bf25070 */
[----:B------:R-:W-:Y:S01]  /*0070*/  ISETP.NE.AND.EX P2, PT, RZ, UR9, PT, P1 ;  /* 0x00000009ff007c0c */ /* 0x000fe2000bf45310 */
[----:B----4-:R-:W-:Y:S02]  /*0080*/  ULOP3.LUT UR48, UR47, 0x1, URZ, 0xc0, !UPT ;  /* 0x000000012f307892 */ /* 0x010fe4000f8ec0ff */
[----:B------:R-:W-:Y:S01]  /*0090*/  ULOP3.LUT UR49, UR47, 0x1, URZ, 0x3c, !UPT ;  /* 0x000000012f317892 */ /* 0x000fe2000f8e3cff */
[----:B--2---:R-:W-:-:S05]  /*00a0*/  SHF.R.U32.HI R51, RZ, 0x5, R61 ;  /* 0x00000005ff337819 */ /* 0x004fca000001163d */
[----:B------:R-:W2:Y:S02]  /*00b0*/  SHFL.IDX PT, R0, R51, RZ, 0x1f ;  /* 0x00001fff33007589 */ /* 0x000ea400000e0000 */
[----:B--2---:R-:W-:Y:S02]  /*00c0*/  R2UR UR23, R0 ;  /* 0x00000000001772ca */ /* 0x004fe400000e0000 */
[----:B-1----:R-:W-:Y:S05]  /*00d0*/  @P2 BRA `(.L_x_0) ;  /* 0x0000000000302947 */ /* 0x002fea0003800000 */
[----:B------:R-:W1:Y:S02]  /*00e0*/  LDCU.64 UR4, c[0x0][0x888] ;  /* 0x00011100ff0477ac */ /* 0x000e640008000a00 */
[----:B-1----:R-:W-:-:S04]  /*00f0*/  UISETP.NE.U32.AND UP0, UPT, UR4, URZ, UPT ;  /* 0x000000ff0400728c */ /* 0x002fc8000bf05070 */
[----:B------:R-:W-:-:S09]  /*0100*/  UISETP.NE.AND.EX UP0, UPT, UR5, URZ, UPT, UP0 ;  /* 0x000000ff0500728c */ /* 0x000fd2000bf05300 */
[----:B------:R-:W-:Y:S05]  /*0110*/  BRA.U !UP0, `(.L_x_1) ;  /* 0x0000000108147547 */ /* 0x000fea000b800000 */
[----:B------:R-:W1:Y:S01]  /*0120*/  LDC.64 R2, c[0x0][0x888] ;  /* 0x00022200ff027b82 */ /* 0x000e620000000a00 */
[----:B------:R-:W1:Y:S02]  /*0130*/  LDCU.64 UR4, c[0x0][0x358] ;  /* 0x00006b00ff0477ac */ /* 0x000e640008000a00 */
[----:B-1----:R1:W5:Y:S01]  /*0140*/  LDG.E R27, desc[UR4][R2.64] ;  /* 0x00000004021b7981 */ /* 0x002362000c1e1900 */
[----:B------:R-:W-:Y:S01]  /*0150*/  HFMA2 R50, -RZ, RZ, 0, 5.9604644775390625e-08 ;  /* 0x00000001ff327431 */ /* 0x000fe200000001ff */
[----:B------:R-:W-:Y:S05]  /*0160*/  BRA `(.L_x_0) ;  /* 0x00000000000c7947 */ /* 0x000fea0003800000 */
.L_x_1:
[----:B------:R-:W1:Y:S01]  /*0170*/  LDCU UR4, c[0x0][0x880] ;  /* 0x00011000ff0477ac */ /* 0x000e620008000800 */
[----:B------:R-:W-:Y:S01]  /*0180*/  HFMA2 R50, -RZ, RZ, 0, 5.9604644775390625e-08 ;  /* 0x00000001ff327431 */ /* 0x000fe200000001ff */
[----:B-1----:R-:W-:-:S07]  /*0190*/  MOV R27, UR4 ;  /* 0x00000004001b7c02 */ /* 0x002fce0008000f00 */
.L_x_0:
[----:B------:R-:W2:Y:S02]  /*01a0*/  LDCU.64 UR4, c[0x0][0x8b0] ;  /* 0x00011600ff0477ac */ /* 0x000ea40008000a00 */
[----:B--2---:R-:W-:-:S04]  /*01b0*/  UISETP.NE.U32.AND UP0, UPT, UR4, URZ, UPT ;  /* 0x000000ff0400728c */ /* 0x004fc8000bf05070 */
[----:B------:R-:W-:-:S09]  /*01c0*/  UISETP.NE.AND.EX UP0, UPT, UR5, URZ, UPT, UP0 ;  /* 0x000000ff0500728c */ /* 0x000fd2000bf05300 */
[----:B------:R-:W-:Y:S05]  /*01d0*/  BRA.U UP0, `(.L_x_2) ;  /* 0x0000000100287547 */ /* 0x000fea000b800000 */
[----:B------:R-:W2:Y:S02]  /*01e0*/  LDCU.64 UR4, c[0x0][0x8a8] ;  /* 0x00011500ff0477ac */ /* 0x000ea40008000a00 */
[----:B--2---:R-:W-:-:S04]  /*01f0*/  UISETP.NE.U32.AND UP0, UPT, UR4, URZ, UPT ;  /* 0x000000ff0400728c */ /* 0x004fc8000bf05070 */
[----:B------:R-:W-:-:S09]  /*0200*/  UISETP.NE.AND.EX UP0, UPT, UR5, URZ, UPT, UP0 ;  /* 0x000000ff0500728c */ /* 0x000fd2000bf05300 */
[----:B------:R-:W-:Y:S05]  /*0210*/  BRA.U !UP0, `(.L_x_3) ;  /* 0x0000000108107547 */ /* 0x000fea000b800000 */
[----:B------:R-:W2:Y:S01]  /*0220*/  LDC.64 R24, c[0x0][0x8a8] ;  /* 0x00022a00ff187b82 */ /* 0x000ea20000000a00 */
[----:B------:R-:W2:Y:S02]  /*0230*/  LDCU.64 UR4, c[0x0][0x358] ;  /* 0x00006b00ff0477ac */ /* 0x000ea40008000a00 */
[----:B--2---:R2:W5:Y:S01]  /*0240*/  LDG.E R24, desc[UR4][R24.64] ;  /* 0x0000000418187981 */ /* 0x004562000c1e1900 */
[----:B------:R-:W-:Y:S05]  /*0250*/  BRA `(.L_x_2) ;  /* 0x0000000000087947 */ /* 0x000fea0003800000 */
.L_x_3:
[----:B------:R-:W2:Y:S02]  /*0260*/  LDCU UR4, c[0x0][0x8a0] ;  /* 0x00011400ff0477ac */ /* 0x000ea40008000800 */
[----:B--2---:R-:W-:Y:S02]  /*0270*/  MOV R24, UR4 ;  /* 0x0000000400187c02 */ /* 0x004fe40008000f00 */
.L_x_2:
[----:B------:R-:W-:Y:S01]  /*0280*/  IMAD.U32 R0, RZ, RZ, UR23 ;  /* 0x00000017ff007e24 */ /* 0x000fe2000f8e00ff */
[----:B------:R-:W-:Y:S04]  /*0290*/  BSSY.RECONVERGENT B0, `(.L_x_4) ;  /* 0x000000c000007945 */ /* 0x000fe80003800200 */
[C---:B------:R-:W-:Y:S02]  /*02a0*/  ISETP.NE.OR P3, PT, R0.reuse, 0x1, !P0 ;  /* 0x000000010000780c */ /* 0x040fe40004765670 */
[----:B------:R-:W-:-:S11]  /*02b0*/  ISETP.NE.OR P2, PT, R0, 0x3, !P0 ;  /* 0x000000030000780c */ /* 0x000fd60004745670 */
[----:B------:R-:W-:Y:S05]  /*02c0*/  @P3 BRA `(.L_x_5) ;  /* 0x0000000000203947 */ /* 0x000fea0003800000 */
[----:B------:R-:W3:Y:S02]  /*02d0*/  LDCU.64 UR4, c[0x0][0x348] ;  /* 0x00006900ff0477ac */ /* 0x000ee40008000a00 */
[----:B---3--:R-:W-:Y:S02]  /*02e0*/  UIADD3 UR6, UP1, UPT, UR4, 0x80, URZ ;  /* 0x0000008004067890 */ /* 0x008fe4000ff3e0ff */
[----:B------:R-:W-:Y:S02]  /*02f0*/  UIADD3 UR4, UP0, UPT, UR4, 0x180, URZ ;  /* 0x0000018004047890 */ /* 0x000fe4000ff1e0ff */
[----:B------:R-:W-:Y:S02]  /*0300*/  UIADD3.X UR7, UPT, UPT, URZ, UR5, URZ, UP1, !UPT ;  /* 0x00000005ff077290 */ /* 0x000fe40008ffe4ff */
[----:B------:R-:W-:-:S07]  /*0310*/  UIADD3.X UR5, UPT, UPT, URZ, UR5, URZ, UP0, !UPT ;  /* 0x00000005ff057290 */ /* 0x000fce00087fe4ff */
[----:B------:R3:W-:Y:S02]  /*0320*/  UTMACCTL.PF [UR6] ;  /* 0x00000000060079b9 */ /* 0x0007e40008040000 */
[----:B------:R3:W-:Y:S02]  /*0330*/  UTMACCTL.PF [UR4] ;  /* 0x00000000040079b9 */ /* 0x0007e40008040000 */
[----:B---3--:R-:W-:Y:S01]  /*0340*/  NOP ;  /* 0x0000000000007918 */ /* 0x008fe20000000000 */
.L_x_5:
[----:B------:R-:W-:Y:S05]  /*0350*/  BSYNC.RECONVERGENT B0 ;  /* 0x0000000000007941 */ /* 0x000fea0003800200 */
.L_x_4:
[----:B------:R-:W-:Y:S04]  /*0360*/  BSSY.RECONVERGENT B0, `(.L_x_6) ;  /* 0x000000a000007945 */ /* 0x000fe80003800200 */
        /* <DEDUP_REMOVED lines=9> */
.L_x_7:
[----:B------:R-:W-:Y:S05]  /*0400*/  BSYNC.RECONVERGENT B0 ;  /* 0x0000000000007941 */ /* 0x000fea0003800200 */
.L_x_6:
[----:B------:R-:W3:Y:S01]  /*0410*/  LDCU.64 UR4, c[0x0][0x888] ;  /* 0x00011100ff0477ac */ /* 0x000ee20008000a00 */
[----:B------:R-:W-:Y:S01]  /*0420*/  ISETP.NE.AND.EX P1, PT, RZ, UR9, PT, P1 ;  /* 0x00000009ff007c0c */ /* 0x000fe2000bf25310 */
[----:B------:R-:W-:Y:S01]  /*0430*/  UPLOP3.LUT UP4, UPT, UPT, UPT, UPT, 0x80, 0x8 ;  /* 0x000000000008789c */ /* 0x000fe20003f8f070 */
[----:B---3--:R-:W-:-:S04]  /*0440*/  ISETP.NE.U32.AND P2, PT, RZ, UR4, PT ;  /* 0x00000004ff007c0c */ /* 0x008fc8000bf45070 */
[----:B------:R-:W-:-:S13]  /*0450*/  ISETP.NE.AND.EX P2, PT, RZ, UR5, PT, P2 ;  /* 0x00000005ff007c0c */ /* 0x000fda000bf45320 */
[----:B------:R-:W-:Y:S05]  /*0460*/  @P2 BRA P1, `(.L_x_8) ;  /* 0x0000000000282947 */ /* 0x000fea0000800000 */
[----:B------:R-:W-:Y:S01]  /*0470*/  UISETP.NE.U32.AND UP0, UPT, UR8, URZ, UPT ;  /* 0x000000ff0800728c */ /* 0x000fe2000bf05070 */
[----:B-----5:R-:W-:Y:S01]  /*0480*/  FSETP.NEU.AND P1, PT, R27, RZ, PT ;  /* 0x000000ff1b00720b */ /* 0x020fe20003f2d000 */
[----:B------:R-:W-:Y:S02]  /*0490*/  UISETP.NE.U32.AND UP2, UPT, UR4, URZ, UPT ;  /* 0x000000ff0400728c */ /* 0x000fe4000bf45070 */
[----:B------:R-:W-:Y:S02]  /*04a0*/  UISETP.NE.AND.EX UP1, UPT, UR9, URZ, UPT, UP0 ;  /* 0x000000ff0900728c */ /* 0x000fe4000bf25300 */
[----:B------:R-:W-:-:S04]  /*04b0*/  UISETP.NE.AND.EX UP0, UPT, UR5, URZ, UPT, UP2 ;  /* 0x000000ff0500728c */ /* 0x000fc8000bf05320 */
[----:B------:R-:W-:-:S04]  /*04c0*/  USEL UR4, URZ, 0xffffffff, UP0 ;  /* 0xffffffffff047887 */ /* 0x000fc80008000000 */
[----:B------:R-:W-:Y:S01]  /*04d0*/  VOTEU.ANY UP0, P1 ;  /* 0x0000000000ff7886 */ /* 0x000fe20000800100 */
[----:B------:R-:W-:-:S04]  /*04e0*/  @!UP1 USEL UR4, URZ, 0xffffffff, UP0 ;  /* 0xffffffffff049887 */ /* 0x000fc80008000000 */
[----:B------:R-:W-:-:S04]  /*04f0*/  ULOP3.LUT UR4, UR4, 0x1, URZ, 0xc0, !UPT ;  /* 0x0000000104047892 */ /* 0x000fc8000f8ec0ff */
[----:B------:R-:W-:-:S11]  /*0500*/  UISETP.NE.U32.AND UP4, UPT, UR4, 0x1, UPT ;  /* 0x000000010400788c */ /* 0x000fd6000bf85070 */
.L_x_8:
[----:B------:R-:W3:Y:S01]  /*0510*/  SHFL.IDX PT, R0, R51, RZ, 0x1f ;  /* 0x00001fff33007589 */ /* 0x000ee200000e0000 */
[----:B------:R-:W-:-:S04]  /*0520*/  UISETP.NE.AND UP0, UPT, UR23, 0x2, UPT ;  /* 0x000000021700788c */ /* 0x000fc8000bf05270 */
[----:B------:R-:W-:Y:S02]  /*0530*/  UISETP.EQ.AND UP1, UPT, UR48, URZ, !UP0 ;  /* 0x000000ff3000728c */ /* 0x000fe4000c722270 */
[----:B------:R-:W-:-:S04]  /*0540*/  USEL UR46, URZ, 0x1, UP0 ;  /* 0x00000001ff2e7887 */ /* 0x000fc80008000000 */
[----:B------:R-:W-:Y:S02]  /*0550*/  PLOP3.LUT P3, PT, P0, PT, UP1, 0x80, 0x8 ;  /* 0x000000000008781c */ /* 0x000fe4000076f018 */
[----:B---3--:R-:W-:-:S13]  /*0560*/  ISETP.NE.AND P1, PT, R0, RZ, PT ;  /* 0x000000ff0000720c */ /* 0x008fda0003f25270 */
[----:B------:R-:W-:Y:S05]  /*0570*/  @P1 BRA `(.L_x_9) ;  /* 0x0000000000a81947 */ /* 0x000fea0003800000 */
[----:B------:R-:W-:Y:S01]  /*0580*/  ELECT P1, URZ, PT ;  /* 0x0000000000ff782f */ /* 0x000fe20003820000 */
[----:B------:R-:W-:-:S12]  /*0590*/  BSSY.RECONVERGENT B0, `(.L_x_9) ;  /* 0x0000028000007945 */ /* 0x000fd80003800200 */
[----:B------:R-:W-:Y:S05]  /*05a0*/  @!P1 BRA `(.L_x_10) ;  /* 0x0000000000989947 */ /* 0x000fea0003800000 */
[----:B------:R-:W-:Y:S01]  /*05b0*/  UMOV UR4, 0x400 ;  /* 0x0000040000047882 */ /* 0x000fe20000000000 */
[----:B------:R-:W-:Y:S01]  /*05c0*/  UMOV UR8, 0x1 ;  /* 0x0000000100087882 */ /* 0x000fe20000000000 */
[----:B------:R-:W-:Y:S01]  /*05d0*/  UMOV UR6, 0x4 ;  /* 0x0000000400067882 */ /* 0x000fe20000000000 */
[----:B------:R-:W-:Y:S02]  /*05e0*/  ULEA UR4, UR47, UR4, 0x18 ;  /* 0x000000042f047291 */ /* 0x000fe4000f8ec0ff */
[----:B------:R-:W-:-:S04]  /*05f0*/  UIADD3 UR8, UPT, UPT, -UR8, 0x100000, URZ ;  /* 0x0010000008087890 */ /* 0x000fc8000fffe1ff */
[----:B------:R-:W-:Y:S02]  /*0600*/  USHF.L.U32 UR9, UR8, 0xb, URZ ;  /* 0x0000000b08097899 */ /* 0x000fe400080006ff */
[----:B------:R-:W-:Y:S02]  /*0610*/  USHF.L.U32 UR8, UR8, 0x1, URZ ;  /* 0x0000000108087899 */ /* 0x000fe400080006ff */
[----:B------:R-:W-:-:S04]  /*0620*/  UIADD3 UR6, UPT, UPT, -UR6, 0x100000, URZ ;  /* 0x0010000006067890 */ /* 0x000fc8000fffe1ff */
[----:B------:R-:W-:Y:S02]  /*0630*/  USHF.L.U32 UR7, UR6, 0xb, URZ ;  /* 0x0000000b06077899 */ /* 0x000fe400080006ff */
[----:B------:R-:W-:Y:S01]  /*0640*/  USHF.L.U32 UR6, UR6, 0x1, URZ ;  /* 0x0000000106067899 */ /* 0x000fe200080006ff */
[----:B------:R-:W3:Y:S03]  /*0650*/  FENCE.VIEW.ASYNC.S ;  /* 0x00000000000073c6 */ /* 0x000ee60000000000 */
[----:B---3--:R3:W4:Y:S08]  /*0660*/  SYNCS.EXCH.64 URZ, [UR4], UR8 ;  /* 0x0000000804ff75b2 */ /* 0x0087300008000100 */
[----:B------:R3:W1:Y:S01]  /*0670*/  SYNCS.EXCH.64 URZ, [UR4+0x68], UR6 ;  /* 0x0000680604ff75b2 */ /* 0x0006620008000100 */
        /* <DEDUP_REMOVED lines=23> */
[----:B------:R3:W1:Y:S02]  /*07f0*/  SYNCS.EXCH.64 URZ, [UR4+0xc8], UR6 ;  /* 0x0000c80604ff75b2 */ /* 0x0006640008000100 */
[----:B---34-:R-:W-:Y:S01]  /*0800*/  NOP ;  /* 0x0000000000007918 */ /* 0x018fe20000000000 */
.L_x_10:
[----:B------:R-:W-:Y:S05]  /*0810*/  BSYNC.RECONVERGENT B0 ;  /* 0x0000000000007941 */ /* 0x000fea0003800200 */
.L_x_9:
[----:B------:R-:W3:Y:S01]  /*0820*/  SHFL.IDX PT, R0, R51, RZ, 0x1f ;  /* 0x00001fff33007589 */ /* 0x000ee200000e0000 */
[----:B------:R-:W-:Y:S01]  /*0830*/  NOP ;  /* 0x0000000000007918 */ /* 0x000fe20000000000 */
[----:B---3--:R-:W-:-:S13]  /*0840*/  ISETP.NE.AND P1, PT, R0, 0x1, PT ;  /* 0x000000010000780c */ /* 0x008fda0003f25270 */
[----:B------:R-:W-:Y:S05]  /*0850*/  @P1 BRA `(.L_x_11) ;  /* 0x0000000000541947 */ /* 0x000fea0003800000 */
        /* <DEDUP_REMOVED lines=10> */
[----:B------:R-:W-:Y:S01]  /*0900*/  ELECT P1, URZ, PT ;  /* 0x0000000000ff782f */ /* 0x000fe20003820000 */
[----:B------:R-:W3:Y:S02]  /*0910*/  FENCE.VIEW.ASYNC.S ;  /* 0x00000000000073c6 */ /* 0x000ee40000000000 */
[----:B---3--:R3:W4:Y:S08]  /*0920*/  SYNCS.EXCH.64 URZ, [UR4+0xd0], UR8 ;  /* 0x0000d00804ff75b2 */ /* 0x0087300008000100 */
[----:B------:R3:W1:Y:S01]  /*0930*/  SYNCS.EXCH.64 URZ, [UR4+0xf0], UR6 ;  /* 0x0000f00604ff75b2 */ /* 0x0006620008000100 */
[----:B------:R3:W1:Y:S01]  /*0940*/  SYNCS.EXCH.64 URZ, [UR4+0xd8], UR8 ;  /* 0x0000d80804ff75b2 */ /* 0x0006620008000100 */
[----:B------:R3:W1:Y:S01]  /*0950*/  SYNCS.EXCH.64 URZ, [UR4+0xf8], UR6 ;  /* 0x0000f80604ff75b2 */ /* 0x0006620008000100 */
[----:B------:R3:W1:Y:S01]  /*0960*/  SYNCS.EXCH.64 URZ, [UR4+0xe0], UR8 ;  /* 0x0000e00804ff75b2 */ /* 0x0006620008000100 */
[----:B------:R3:W1:Y:S01]  /*0970*/  SYNCS.EXCH.64 URZ, [UR4+0x100], UR6 ;  /* 0x0001000604ff75b2 */ /* 0x0006620008000100 */
[----:B------:R3:W1:Y:S01]  /*0980*/  SYNCS.EXCH.64 URZ, [UR4+0xe8], UR8 ;  /* 0x0000e80804ff75b2 */ /* 0x0006620008000100 */
[----:B------:R3:W1:Y:S01]  /*0990*/  SYNCS.EXCH.64 URZ, [UR4+0x108], UR6 ;  /* 0x0001080604ff75b2 */ /* 0x0006620008000100 */
[----:B------:R-:W-:Y:S01]  /*09a0*/  NOP ;  /* 0x0000000000007918 */ /* 0x000fe20000000000 */
.L_x_11:
[----:B------:R-:W2:Y:S01]  /*09b0*/  SHFL.IDX PT, R0, R51, RZ, 0x1f ;  /* 0x00001fff33007589 */ /* 0x000ea200000e0000 */
[----:B------:R-:W-:Y:S01]  /*09c0*/  NOP ;  /* 0x0000000000007918 */ /* 0x000fe20000000000 */
[----:B--2---:R-:W-:-:S13]  /*09d0*/  ISETP.NE.AND P1, PT, R0, 0x3, PT ;  /* 0x000000030000780c */ /* 0x004fda0003f25270 */
[----:B------:R-:W-:Y:S05]  /*09e0*/  @P1 BRA `(.L_x_12) ;  /* 0x00000000002c1947 */ /* 0x000fea0003800000 */
[----:B---3--:R-:W-:Y:S01]  /*09f0*/  UMOV UR6, 0x400 ;  /* 0x0000040000067882 */ /* 0x008fe20000000000 */
[----:B------:R-:W-:Y:S01]  /*0a00*/  UMOV UR4, 0x20 ;  /* 0x0000002000047882 */ /* 0x000fe20000000000 */
[----:B------:R-:W-:Y:S02]  /*0a10*/  ULEA UR6, UR47, UR6, 0x18 ;  /* 0x000000062f067291 */ /* 0x000fe4000f8ec0ff */
[----:B------:R-:W-:-:S04]  /*0a20*/  UIADD3 UR4, UPT, UPT, -UR4, 0x100000, URZ ;  /* 0x0010000004047890 */ /* 0x000fc8000fffe1ff */
[----:B------:R-:W-:Y:S02]  /*0a30*/  USHF.L.U32 UR5, UR4, 0xb, URZ ;  /* 0x0000000b04057899 */ /* 0x000fe400080006ff */
[----:B------:R-:W-:Y:S01]  /*0a40*/  USHF.L.U32 UR4, UR4, 0x1, URZ ;  /* 0x0000000104047899 */ /* 0x000fe200080006ff */
[----:B------:R-:W-:Y:S01]  /*0a50*/  ELECT P1, URZ, PT ;  /* 0x0000000000ff782f */ /* 0x000fe20003820000 */
[----:B------:R-:W2:Y:S10]  /*0a60*/  FENCE.VIEW.ASYNC.S ;  /* 0x00000000000073c6 */ /* 0x000eb40000000000 */
[----:B--2---:R2:W3:Y:S01]  /*0a70*/  SYNCS.EXCH.64 URZ, [UR6+0x110], UR4 ;  /* 0x0001100406ff75b2 */ /* 0x0044e20008000100 */
[----:B------:R2:W1:Y:S01]  /*0a80*/  SYNCS.EXCH.64 URZ, [UR6+0x118], UR4 ;  /* 0x0001180406ff75b2 */ /* 0x0004620008000100 */
[----:B------:R-:W-:Y:S01]  /*0a90*/  NOP ;  /* 0x0000000000007918 */ /* 0x000fe20000000000 */
.L_x_12:
[----:B------:R-:W4:Y:S01]  /*0aa0*/  SHFL.IDX PT, R0, R51, RZ, 0x1f ;  /* 0x00001fff33007589 */ /* 0x000f2200000e0000 */
[----:B------:R-:W-:Y:S01]  /*0ab0*/  NOP ;  /* 0x0000000000007918 */ /* 0x000fe20000000000 */
[----:B----4-:R-:W-:-:S13]  /*0ac0*/  ISETP.NE.AND P1, PT, R0, 0x4, PT ;  /* 0x000000040000780c */ /* 0x010fda0003f25270 */
[----:B------:R-:W-:Y:S05]  /*0ad0*/  @P1 BRA `(.L_x_13) ;  /* 0x0000000000481947 */ /* 0x000fea0003800000 */
[----:B--23--:R-:W-:Y:S01]  /*0ae0*/  UMOV UR4, 0x720 ;  /* 0x0000072000047882 */ /* 0x00cfe20000000000 */
[----:B------:R-:W-:Y:S01]  /*0af0*/  UMOV UR6, 0x400 ;  /* 0x0000040000067882 */ /* 0x000fe20000000000 */
[----:B------:R-:W-:Y:S01]  /*0b00*/  USEL UR4, UR4, 0x620, UP4 ;  /* 0x0000062004047887 */ /* 0x000fe2000a000000 */
        /* <DEDUP_REMOVED lines=9> */
[----:B------:R-:W2:Y:S02]  /*0ba0*/  FENCE.VIEW.ASYNC.S ;  /* 0x00000000000073c6 */ /* 0x000ea40000000000 */
[----:B--2---:R4:W2:Y:S08]  /*0bb0*/  SYNCS.EXCH.64 URZ, [UR6+0x120], UR8 ;  /* 0x0001200806ff75b2 */ /* 0x0048b00008000100 */
[----:B------:R4:W3:Y:S01]  /*0bc0*/  SYNCS.EXCH.64 URZ, [UR6+0x130], UR4 ;  /* 0x0001300406ff75b2 */ /* 0x0008e20008000100 */
[----:B------:R4:W1:Y:S01]  /*0bd0*/  SYNCS.EXCH.64 URZ, [UR6+0x128], UR8 ;  /* 0x0001280806ff75b2 */ /* 0x0008620008000100 */
[----:B------:R4:W1:Y:S02]  /*0be0*/  SYNCS.EXCH.64 URZ, [UR6+0x138], UR4 ;  /* 0x0001380406ff75b2 */ /* 0x0008640008000100 */
[----:B----4-:R-:W-:Y:S01]  /*0bf0*/  NOP ;  /* 0x0000000000007918 */ /* 0x010fe20000000000 */
.L_x_13:
[----:B------:R-:W4:Y:S01]  /*0c00*/  SHFL.IDX PT, R0, R51, RZ, 0x1f ;  /* 0x00001fff33007589 */ /* 0x000f2200000e0000 */
[----:B------:R-:W-:Y:S01]  /*0c10*/  NOP ;  /* 0x0000000000007918 */ /* 0x000fe20000000000 */
[----:B----4-:R-:W-:-:S13]  /*0c20*/  ISETP.NE.AND P1, PT, R0, 0x5, PT ;  /* 0x000000050000780c */ /* 0x010fda0003f25270 */
[----:B------:R-:W-:Y:S05]  /*0c30*/  @P1 BRA `(.L_x_14) ;  /* 0x0000000000541947 */ /* 0x000fea0003800000 */
[----:B--23--:R-:W-:Y:S01]  /*0c40*/  UMOV UR4, 0x400 ;  /* 0x0000040000047882 */ /* 0x00cfe20000000000 */
        /* <DEDUP_REMOVED lines=14> */
[----:B------:R4:W1:Y:S01]  /*0d30*/  SYNCS.EXCH.64 URZ, [UR4+0x168], UR8 ;  /* 0x0001680804ff75b2 */ /* 0x0008620008000100 */
[----:B------:R4:W1:Y:S01]  /*0d40*/  SYNCS.EXCH.64 URZ, [UR4+0x150], UR6 ;  /* 0x0001500604ff75b2 */ /* 0x0008620008000100 */
[----:B------:R4:W1:Y:S01]  /*0d50*/  SYNCS.EXCH.64 URZ, [UR4+0x170], UR8 ;  /* 0x0001700804ff75b2 */ /* 0x0008620008000100 */
[----:B------:R4:W1:Y:S01]  /*0d60*/  SYNCS.EXCH.64 URZ, [UR4+0x158], UR6 ;  /* 0x0001580604ff75b2 */ /* 0x0008620008000100 */
[----:B------:R4:W1:Y:S02]  /*0d70*/  SYNCS.EXCH.64 URZ, [UR4+0x178], UR8 ;  /* 0x0001780804ff75b2 */ /* 0x0008640008000100 */
[----:B----4-:R-:W-:Y:S01]  /*0d80*/  NOP ;  /* 0x0000000000007918 */ /* 0x010fe20000000000 */
.L_x_14:
[----:B------:R-:W4:Y:S01]  /*0d90*/  SHFL.IDX PT, R0, R51, RZ, 0x1f ;  /* 0x00001fff33007589 */ /* 0x000f2200000e0000 */
[----:B------:R-:W-:Y:S01]  /*0da0*/  ISETP.NE.OR P0, PT, RZ, UR23, !P0 ;  /* 0x00000017ff007c0c */ /* 0x000fe2000c705670 */
[----:B------:R-:W-:Y:S01]  /*0db0*/  NOP ;  /* 0x0000000000007918 */ /* 0x000fe20000000000 */
[----:B----4-:R-:W-:-:S13]  /*0dc0*/  ISETP.NE.AND P1, PT, R0, 0x3, PT ;  /* 0x000000030000780c */ /* 0x010fda0003f25270 */
[----:B------:R-:W-:Y:S05]  /*0dd0*/  @P1 BRA `(.L_x_15) ;  /* 0x0000000000341947 */ /* 0x000fea0003800000 */
[----:B--23--:R-:W-:Y:S01]  /*0de0*/  UMOV UR4, 0x400 ;  /* 0x0000040000047882 */ /* 0x00cfe20000000000 */
[----:B------:R-:W-:Y:S01]  /*0df0*/  UMOV UR6, 0x20 ;  /* 0x0000002000067882 */ /* 0x000fe20000000000 */
[----:B------:R-:W-:Y:S02]  /*0e00*/  ULEA UR4, UR47, UR4, 0x18 ;  /* 0x000000042f047291 */ /* 0x000fe4000f8ec0ff */
[----:B------:R-:W-:-:S04]  /*0e10*/  UIADD3 UR6, UPT, UPT, -UR6, 0x100000, URZ ;  /* 0x0010000006067890 */ /* 0x000fc8000fffe1ff */
[----:B------:R-:W-:Y:S02]  /*0e20*/  USHF.L.U32 UR7, UR6, 0xb, URZ ;  /* 0x0000000b06077899 */ /* 0x000fe400080006ff */
[----:B------:R-:W-:Y:S01]  /*0e30*/  USHF.L.U32 UR6, UR6, 0x1, URZ ;  /* 0x0000000106067899 */ /* 0x000fe200080006ff */
[----:B------:R-:W-:Y:S01]  /*0e40*/  ELECT P1, URZ, PT ;  /* 0x0000000000ff782f */ /* 0x000fe20003820000 */
[----:B------:R-:W2:Y:S10]  /*0e50*/  FENCE.VIEW.ASYNC.S ;  /* 0x00000000000073c6 */ /* 0x000eb40000000000 */
[----:B--2---:R4:W2:Y:S01]  /*0e60*/  SYNCS.EXCH.64 URZ, [UR4+0x180], UR6 ;  /* 0x0001800604ff75b2 */ /* 0x0048a20008000100 */
[----:B------:R4:W3:Y:S01]  /*0e70*/  SYNCS.EXCH.64 URZ, [UR4+0x190], UR6 ;  /* 0x0001900604ff75b2 */ /* 0x0008e20008000100 */
[----:B------:R4:W1:Y:S01]  /*0e80*/  SYNCS.EXCH.64 URZ, [UR4+0x188], UR6 ;  /* 0x0001880604ff75b2 */ /* 0x0008620008000100 */
[----:B------:R4:W1:Y:S02]  /*0e90*/  SYNCS.EXCH.64 URZ, [UR4+0x198], UR6 ;  /* 0x0001980604ff75b2 */ /* 0x0008640008000100 */
[----:B----4-:R-:W-:Y:S01]  /*0ea0*/  NOP ;  /* 0x0000000000007918 */ /* 0x010fe20000000000 */
.L_x_15:
[----:B------:R-:W-:Y:S01]  /*0eb0*/  VOTEU.ALL UP0, P0 ;  /* 0x0000000000ff7886 */ /* 0x000fe20000000000 */
[----:B--23--:R-:W-:Y:S01]  /*0ec0*/  UMOV UR4, 0x20 ;  /* 0x0000002000047882 */ /* 0x00cfe20000000000 */
[----:B------:R-:W2:Y:S01]  /*0ed0*/  LDCU UR7, c[0x0][0x36c] ;  /* 0x00006d80ff0777ac */ /* 0x000ea20008000800 */
[----:B------:R-:W-:Y:S01]  /*0ee0*/  NOP ;  /* 0x0000000000007918 */ /* 0x000fe20000000000 */
[----:B------:R-:W-:Y:S01]  /*0ef0*/  LOP3.LUT R0, R61, 0x1f, RZ, 0xc0, !PT ;  /* 0x0000001f3d007812 */ /* 0x000fe200078ec0ff */
[----:B------:R-:W-:Y:S01]  /*0f00*/  @!UP0 UMOV UR6, 0x400 ;  /* 0x0000040000068882 */ /* 0x000fe20000000000 */
[----:B------:R-:W-:-:S04]  /*0f10*/  @!UP0 UIADD3 UR4, UPT, UPT, -UR4, 0x100000, URZ ;  /* 0x0010000004048890 */ /* 0x000fc8000fffe1ff */
[----:B------:R-:W-:Y:S02]  /*0f20*/  @!UP0 USHF.L.U32 UR5, UR4, 0xb, URZ ;  /* 0x0000000b04058899 */ /* 0x000fe400080006ff */
[----:B------:R-:W-:Y:S02]  /*0f30*/  @!UP0 USHF.L.U32 UR4, UR4, 0x1, URZ ;  /* 0x0000000104048899 */ /* 0x000fe400080006ff */
[----:B------:R-:W-:Y:S01]  /*0f40*/  @!UP0 ULEA UR6, UR47, UR6, 0x18 ;  /* 0x000000062f068291 */ /* 0x000fe2000f8ec0ff */
[----:B------:R-:W-:Y:S01]  /*0f50*/  VOTEU.ALL UP0, P0 ;  /* 0x0000000000ff7886 */ /* 0x000fe20000000000 */
[----:B------:R-:W-:Y:S02]  /*0f60*/  UISETP.NE.AND UP5, UPT, UR23, URZ, UPT ;  /* 0x000000ff1700728c */ /* 0x000fe4000bfa5270 */
[----:B--2---:R-:W-:Y:S01]  /*0f70*/  UISETP.EQ.U32.AND UP6, UPT, UR7, 0x1, UPT ;  /* 0x000000010700788c */ /* 0x004fe2000bfc2070 */
[----:B------:R-:W2:Y:S07]  /*0f80*/  FENCE.VIEW.ASYNC.S ;  /* 0x00000000000073c6 */ /* 0x000eae0000000000 */
[----:B--2---:R2:W3:Y:S01]  /*0f90*/  @!UP0 SYNCS.EXCH.64 URZ, [UR6+0x1a0], UR4 ;  /* 0x0001a00406ff85b2 */ /* 0x0044e20008000100 */
[----:B------:R-:W-:Y:S05]  /*0fa0*/  BRA.U !UP6, `(.L_x_16) ;  /* 0x000000010e087547 */ /* 0x000fea000b800000 */
[----:B-1-3--:R-:W-:Y:S01]  /*0fb0*/  UCGABAR_ARV ;  /* 0x00000000000079c7 */ /* 0x00afe20008000000 */
[----:B------:R-:W-:Y:S05]  /*0fc0*/  BRA `(.L_x_17) ;  /* 0x0000000000047947 */ /* 0x000fea0003800000 */
.L_x_16:
[----:B-1-3--:R-:W-:Y:S01]  /*0fd0*/  NOP ;  /* 0x0000000000007918 */ /* 0x00afe20000000000 */
.L_x_17:
[----:B------:R-:W1:Y:S01]  /*0fe0*/  S2UR UR24, SR_CTAID.X ;  /* 0x00000000001879c3 */ /* 0x000e620000002500 */
[----:B------:R-:W-:-:S05]  /*0ff0*/  CS2R.32 R52, SR_CgaSize ;  /* 0x0000000000347805 */ /* 0x000fca0000008a00 */
[----:B------:R-:W-:-:S05]  /*1000*/  IMAD R52, R52, -0xa0, RZ ;  /* 0xffffff6034347824 */ /* 0x000fca00078e02ff */
[----:B--2---:R-:W-:-:S14]  /*1010*/  R2UR UR5, R52 ;  /* 0x00000000340572ca */ /* 0x004fdc00000e0000 */
[----:B------:R-:W2:Y:S01]  /*1020*/  LDCU UR5, c[0x0][UR5+0x2b0] ;  /* 0x00005600050577ac */ /* 0x000ea20008000800 */
[----:B------:R-:W-:-:S05]  /*1030*/  CS2R.32 R52, SR_CgaSize ;  /* 0x0000000000347805 */ /* 0x000fca0000008a00 */
[----:B------:R-:W-:-:S05]  /*1040*/  IMAD R52, R52, -0xa0, RZ ;  /* 0xffffff6034347824 */ /* 0x000fca00078e02ff */
[----:B------:R-:W-:-:S14]  /*1050*/  R2UR UR4, R52 ;  /* 0x00000000340472ca */ /* 0x000fdc00000e0000 */
[----:B------:R-:W3:Y:S01]  /*1060*/  LDCU UR4, c[0x0][UR4+0x2b4] ;  /* 0x00005680040477ac */ /* 0x000ee20008000800 */
[----:B------:R-:W4:Y:S01]  /*1070*/  S2UR UR20, SR_CTAID.Y ;  /* 0x00000000001479c3 */ /* 0x000f220000002600 */
[----:B------:R-:W-:-:S05]  /*1080*/  CS2R.32 R52, SR_CgaSize ;  /* 0x0000000000347805 */ /* 0x000fca0000008a00 */
[----:B------:R-:W-:-:S05]  /*1090*/  IMAD R52, R52, -0xa0, RZ ;  /* 0xffffff6034347824 */ /* 0x000fca00078e02ff */
[----:B------:R-:W-:-:S14]  /*10a0*/  R2UR UR7, R52 ;  /* 0x00000000340772ca */ /* 0x000fdc00000e0000 */
[----:B------:R-:W3:Y:S01]  /*10b0*/  LDCU UR7, c[0x0][UR7+0x2a0] ;  /* 0x00005400070777ac */ /* 0x000ee20008000800 */
[----:B------:R-:W-:-:S05]  /*10c0*/  CS2R.32 R52, SR_CgaSize ;  /* 0x0000000000347805 */ /* 0x000fca0000008a00 */
[----:B------:R-:W-:-:S05]  /*10d0*/  IMAD R52, R52, -0xa0, RZ ;  /* 0xffffff6034347824 */ /* 0x000fca00078e02ff */
[----:B------:R-:W-:-:S14]  /*10e0*/  R2UR UR63, R52 ;  /* 0x00000000343f72ca */ /* 0x000fdc00000e0000 */
[----:B------:R-:W3:Y:S01]  /*10f0*/  LDCU UR63, c[0x0][UR63+0x2a4] ;  /* 0x000054803f3f77ac */ /* 0x000ee20008000800 */
[----:B------:R-:W-:Y:S01]  /*1100*/  UISETP.GT.U32.AND UP0, UPT, UR48, 0xffff, UPT ;  /* 0x0000ffff3000788c */ /* 0x000fe2000bf04070 */
[----:B------:R-:W3:Y:S01]  /*1110*/  LDCU UR25, c[0x0][0xb24] ;  /* 0x00016480ff1977ac */ /* 0x000ee20008000800 */
[----:B------:R-:W3:Y:S01]  /*1120*/  LDCU UR45, c[0x0][0xb24] ;  /* 0x00016480ff2d77ac */ /* 0x000ee20008000800 */
[----:B-1----:R-:W-:Y:S01]  /*1130*/  I2FP.F32.U32 R3, UR24 ;  /* 0x0000001800037c45 */ /* 0x002fe20008201000 */
[----:B------:R-:W1:Y:S04]  /*1140*/  LDCU UR29, c[0x0][0xb30] ;  /* 0x00016600ff1d77ac */ /* 0x000e680008000800 */
[----:B--2---:R-:W-:Y:S01]  /*1150*/  FMUL R3, R3, UR5 ;  /* 0x0000000503037c20 */ /* 0x004fe20008400000 */
[----:B------:R-:W-:Y:S01]  /*1160*/  USHF.L.U32 UR22, UR47, 0x9, URZ ;  /* 0x000000092f167899 */ /* 0x000fe200080006ff */
[----:B----4-:R-:W-:Y:S01]  /*1170*/  I2FP.F32.U32 R2, UR20 ;  /* 0x0000001400027c45 */ /* 0x010fe20008201000 */
[----:B------:R-:W-:Y:S01]  /*1180*/  UMOV UR11, 0x55 ;  /* 0x00000055000b7882 */ /* 0x000fe20000000000 */
[----:B------:R-:W-:-:S02]  /*1190*/  USHF.L.U32 UR44, UR24, 0x6, URZ ;  /* 0x00000006182c7899 */ /* 0x000fc400080006ff */
[----:B------:R-:W2:Y:S01]  /*11a0*/  F2I.U32.TRUNC.NTZ R3, R3 ;  /* 0x0000000300037305 */ /* 0x000ea2000020f000 */
[----:B------:R-:W-:Y:S01]  /*11b0*/  USEL UR21, UR48, 0xffff, !UP0 ;  /* 0x0000ffff30157887 */ /* 0x000fe2000c000000 */
[----:B---3--:R-:W-:-:S06]  /*11c0*/  FMUL R2, R2, UR4 ;  /* 0x0000000402027c20 */ /* 0x008fcc0008400000 */
[----:B------:R-:W3:Y:S01]  /*11d0*/  F2I.U32.TRUNC.NTZ R2, R2 ;  /* 0x0000000200027305 */ /* 0x000ee2000020f000 */
[----:B--2---:R-:W-:Y:S02]  /*11e0*/  R2UR UR4, R3 ;  /* 0x00000000030472ca */ /* 0x004fe400000e0000 */
[----:B------:R-:W-:Y:S02]  /*11f0*/  PRMT R3, RZ, 0x7610, R3 ;  /* 0x00007610ff037816 */ /* 0x000fe40000000003 */
[----:B---3--:R-:W-:Y:S02]  /*1200*/  R2UR UR6, R2 ;  /* 0x00000000020672ca */ /* 0x008fe400000e0000 */
[----:B------:R-:W-:-:S07]  /*1210*/  PRMT R2, RZ, 0x7610, R2 ;  /* 0x00007610ff027816 */ /* 0x000fce0000000002 */
[----:B------:R-:W-:-:S04]  /*1220*/  UIADD3 UR5, UPT, UPT, -UR4, URZ, URZ ;  /* 0x000000ff04057290 */ /* 0x000fc8000fffe1ff */
[----:B------:R-:W-:Y:S02]  /*1230*/  UIMAD UR5, UR7, UR5, UR24 ;  /* 0x00000005070572a4 */ /* 0x000fe4000f8e0218 */
[----:B------:R-:W-:-:S04]  /*1240*/  UIADD3 UR4, UPT, UPT, -UR6, URZ, URZ ;  /* 0x000000ff06047290 */ /* 0x000fc8000fffe1ff */
[----:B------:R-:W-:Y:S01]  /*1250*/  IMAD.U32 R52, RZ, RZ, UR5 ;  /* 0x00000005ff347e24 */ /* 0x000fe2000f8e00ff */
[----:B------:R-:W-:Y:S01]  /*1260*/  UIMAD UR63, UR63, UR4, UR20 ;  /* 0x000000043f3f72a4 */ /* 0x000fe2000f8e0214 */
[----:B-1----:R-:W-:Y:S11]  /*1270*/  BRA.U UP5, `(.L_x_18) ;  /* 0x0000000105607547 */ /* 0x002ff6000b800000 */
[----:B------:R-:W-:-:S13]  /*1280*/  R2UR UR4, R52 ;  /* 0x00000000340472ca */ /* 0x000fda00000e0000 */
[----:B------:R-:W-:Y:S02]  /*1290*/  UISETP.GT.U32.AND UP0, UPT, UR4, 0x1, UPT ;  /* 0x000000010400788c */ /* 0x000fe4000bf04070 */
[----:B------:R-:W-:Y:S02]  /*12a0*/  ULOP3.LUT UR10, UR4, 0xfffffffe, URZ, 0xc0, !UPT ;  /* 0xfffffffe040a7892 */ /* 0x000fe4000f8ec0ff */
[----:B------:R-:W-:Y:S02]  /*12b0*/  UISETP.NE.AND UP3, UPT, UR63, URZ, UP0 ;  /* 0x000000ff3f00728c */ /* 0x000fe40008765270 */
[----:B------:R-:W-:Y:S02]  /*12c0*/  UISETP.NE.AND UP2, UPT, UR63, 0x1, UP0 ;  /* 0x000000013f00788c */ /* 0x000fe40008745270 */
[----:B------:R-:W-:Y:S02]  /*12d0*/  UISETP.NE.AND UP1, UPT, UR63, 0x2, UP0 ;  /* 0x000000023f00788c */ /* 0x000fe40008725270 */
[----:B------:R-:W-:-:S02]  /*12e0*/  UISETP.NE.AND UP0, UPT, UR63, 0x3, UP0 ;  /* 0x000000033f00788c */ /* 0x000fc40008705270 */
[----:B------:R-:W-:Y:S02]  /*12f0*/  USEL UR6, URZ, 0x1, UP3 ;  /* 0x00000001ff067887 */ /* 0x000fe40009800000 */
[----:B------:R-:W-:Y:S02]  /*1300*/  USEL UR5, URZ, 0x4, UP2 ;  /* 0x00000004ff057887 */ /* 0x000fe40009000000 */
[----:B------:R-:W-:Y:S02]  /*1310*/  USEL UR4, URZ, 0x10, UP1 ;  /* 0x00000010ff047887 */ /* 0x000fe40008800000 */
[----:B------:R-:W-:Y:S02]  /*1320*/  USEL UR9, URZ, 0x40, UP0 ;  /* 0x00000040ff097887 */ /* 0x000fe40008000000 */
[----:B------:R-:W-:Y:S02]  /*1330*/  USEL UR8, URZ, 0x2, UP3 ;  /* 0x00000002ff087887 */ /* 0x000fe40009800000 */
[----:B------:R-:W-:-:S02]  /*1340*/  UIADD3 UR4, UPT, UPT, UR4, UR5, UR6 ;  /* 0x0000000504047290 */ /* 0x000fc4000fffe006 */
[----:B------:R-:W-:Y:S02]  /*1350*/  USEL UR6, URZ, 0x20, UP1 ;  /* 0x00000020ff067887 */ /* 0x000fe40008800000 */
[----:B------:R-:W-:Y:S02]  /*1360*/  USEL UR7, URZ, 0x8, UP2 ;  /* 0x00000008ff077887 */ /* 0x000fe40009000000 */
[----:B------:R-:W-:Y:S02]  /*1370*/  UIADD3 UR5, UPT, UPT, UR8, UR9, UR4 ;  /* 0x0000000908057290 */ /* 0x000fe4000fffe004 */
[----:B------:R-:W-:Y:S02]  /*1380*/  ULEA UR4, UR63, UR10, 0x1 ;  /* 0x0000000a3f047291 */ /* 0x000fe4000f8e08ff */
[----:B------:R-:W-:Y:S02]  /*1390*/  USEL UR8, URZ, 0x80, UP0 ;  /* 0x00000080ff087887 */ /* 0x000fe40008000000 */
[----:B------:R-:W-:-:S03]  /*13a0*/  UIADD3 UR5, UPT, UPT, UR6, UR7, UR5 ;  /* 0x0000000706057290 */ /* 0x000fc6000fffe005 */
[----:B------:R-:W-:Y:S01]  /*13b0*/  UMOV UR6, 0x3 ;  /* 0x0000000300067882 */ /* 0x000fe20000000000 */
[----:B------:R-:W-:Y:S02]  /*13c0*/  UIADD3 UR5, UPT, UPT, UR5, UR8, URZ ;  /* 0x0000000805057290 */ /* 0x000fe4000fffe0ff */
[----:B------:R-:W-:-:S04]  /*13d0*/  USHF.L.U32 UR4, UR6, UR4, URZ ;  /* 0x0000000406047299 */ /* 0x000fc800080006ff */
[----:B------:R-:W-:Y:S02]  /*13e0*/  MOV R3, UR5 ;  /* 0x0000000500037c02 */ /* 0x000fe40008000f00 */
[----:B------:R-:W-:-:S07]  /*13f0*/  IMAD.U32 R2, RZ, RZ, UR4 ;  /* 0x00000004ff027e24 */ /* 0x000fce000f8e00ff */
.L_x_18:
[----:B------:R-:W1:Y:S01]  /*1400*/  S2UR UR36, SR_CTAID.Z ;  /* 0x00000000002479c3 */ /* 0x000e620000002700 */
[----:B------:R-:W-:Y:S02]  /*1410*/  UISETP.GE.AND UP0, UPT, UR25, 0x1, UPT ;  /* 0x000000011900788c */ /* 0x000fe4000bf06270 */
[----:B------:R-:W-:Y:S02]  /*1420*/  ULOP3.LUT UR21, UR21, 0xffff, URZ, 0xc0, !UPT ;  /* 0x0000ffff15157892 */ /* 0x000fe4000f8ec0ff */
[----:B------:R-:W-:Y:S02]  /*1430*/  UISETP.NE.AND UP3, UPT, UR23, 0x2, UPT ;  /* 0x000000021700788c */ /* 0x000fe4000bf65270 */
[----:B------:R-:W-:Y:S02]  /*1440*/  ULOP3.LUT UR22, UR22, 0xc00, URZ, 0xc0, !UPT ;  /* 0x00000c0016167892 */ /* 0x000fe4000f8ec0ff */
[----:B------:R-:W-:Y:S02]  /*1450*/  ULOP3.LUT UR44, UR44, 0x40, URZ, 0xc0, !UPT ;  /* 0x000000402c2c7892 */ /* 0x000fe4000f8ec0ff */
[----:B------:R-:W-:Y:S01]  /*1460*/  USHF.L.U32 UR21, UR11, UR21, URZ ;  /* 0x000000150b157299 */ /* 0x000fe200080006ff */
[----:B------:R-:W-:Y:S11]  /*1470*/  BRA.U !UP0, `(.L_x_19) ;  /* 0x0000000108d47547 */ /* 0x000ff6000b800000 */
[----:B------:R-:W2:Y:S01]  /*1480*/  LDCU.128 UR12, c[0x0][0xb10] ;  /* 0x00016200ff0c77ac */ /* 0x000ea20008000c00 */
[----:B------:R-:W3:Y:S01]  /*1490*/  LDCU UR6, c[0x0][0x370] ;  /* 0x00006e00ff0677ac */ /* 0x000ee20008000800 */
[----:B------:R-:W4:Y:S01]  /*14a0*/  LDCU UR5, c[0x0][0x374] ;  /* 0x00006e80ff0577ac */ /* 0x000f220008000800 */
[----:B------:R-:W1:Y:S01]  /*14b0*/  LDCU UR28, c[0x0][0xb0c] ;  /* 0x00016180ff1c77ac */ /* 0x000e620008000800 */
[----:B------:R-:W1:Y:S01]  /*14c0*/  LDCU UR7, c[0x0][0xb20] ;  /* 0x00016400ff0777ac */ /* 0x000e620008000800 */
[----:B------:R-:W1:Y:S01]  /*14d0*/  LDCU.64 UR8, c[0x0][0xb28] ;  /* 0x00016500ff0877ac */ /* 0x000e620008000a00 */
[----:B--2---:R-:W-:Y:S02]  /*14e0*/  UISETP.NE.AND UP0, UPT, UR14, 0x1, UPT ;  /* 0x000000010e00788c */ /* 0x004fe4000bf05270 */
[----:B----4-:R-:W-:Y:S02]  /*14f0*/  UIMAD.WIDE.U32 UR10, UR5, UR15, URZ ;  /* 0x0000000f050a72a5 */ /* 0x010fe4000f8e00ff */
[----:B---3--:R-:W-:-:S02]  /*1500*/  UIMAD.WIDE.U32 UR18, UR6, UR12, URZ ;  /* 0x0000000c061272a5 */ /* 0x008fc4000f8e00ff */
[----:B-1----:R-:W-:Y:S02]  /*1510*/  UISETP.NE.AND UP1, UPT, UR28, 0x1, UPT ;  /* 0x000000011c00788c */ /* 0x002fe4000bf25270 */
[----:B------:R-:W-:Y:S01]  /*1520*/  UISETP.NE.AND UP2, UPT, UR25, 0x1, UPT ;  /* 0x000000011900788c */ /* 0x000fe2000bf45270 */
[----:B------:R-:W-:Y:S02]  /*1530*/  UMOV UR10, UR11 ;  /* 0x0000000b000a7c82 */ /* 0x000fe40008000000 */
[----:B------:R-:W-:Y:S01]  /*1540*/  UMOV UR18, UR19 ;  /* 0x0000001300127c82 */ /* 0x000fe20008000000 */
[----:B------:R-:W-:Y:S02]  /*1550*/  @UP0 USHF.R.U32.HI UR5, URZ, UR7, UR10 ;  /* 0x00000007ff050299 */ /* 0x000fe4000801160a */
[----:B------:R-:W-:Y:S02]  /*1560*/  UIMAD.WIDE.U32 UR26, UR20, UR15, URZ ;  /* 0x0000000f141a72a5 */ /* 0x000fe4000f8e00ff */
[----:B------:R-:W-:-:S02]  /*1570*/  UIMAD.WIDE.U32 UR10, UR5, UR8, URZ ;  /* 0x00000008050a72a5 */ /* 0x000fc4000f8e00ff */
[----:B------:R-:W-:Y:S02]  /*1580*/  @UP1 USHF.R.U32.HI UR6, URZ, UR13, UR18 ;  /* 0x0000000dff061299 */ /* 0x000fe40008011612 */
[----:B------:R-:W-:Y:S02]  /*1590*/  UIMAD.WIDE.U32 UR16, UR24, UR12, URZ ;  /* 0x0000000c181072a5 */ /* 0x000fe4000f8e00ff */
[----:B------:R-:W-:Y:S01]  /*15a0*/  UIMAD.WIDE.U32 UR18, UR6, UR8, URZ ;  /* 0x00000008061272a5 */ /* 0x000fe2000f8e00ff */
[----:B------:R-:W-:Y:S01]  /*15b0*/  UMOV UR4, UR27 ;  /* 0x0000001b00047c82 */ /* 0x000fe20008000000 */
[----:B------:R-:W-:Y:S01]  /*15c0*/  UMOV UR10, UR11 ;  /* 0x0000000b000a7c82 */ /* 0x000fe20008000000 */
[----:B------:R-:W-:Y:S02]  /*15d0*/  USHF.R.U32.HI UR4, URZ, UR7, UR4 ;  /* 0x00000007ff047299 */ /* 0x000fe40008011604 */
[----:B------:R-:W-:Y:S02]  /*15e0*/  @UP2 USHF.R.U32.HI UR5, URZ, UR9, UR10 ;  /* 0x00000009ff052299 */ /* 0x000fe4000801160a */
[----:B------:R-:W-:Y:S01]  /*15f0*/  UMOV UR7, UR19 ;  /* 0x0000001300077c82 */ /* 0x000fe20008000000 */
[----:B------:R-:W-:Y:S01]  /*1600*/  UMOV UR16, UR17 ;  /* 0x0000001100107c82 */ /* 0x000fe20008000000 */
[----:B------:R-:W-:-:S02]  /*1610*/  @UP2 USHF.R.U32.HI UR6, URZ, UR9, UR7 ;  /* 0x00000009ff062299 */ /* 0x000fc40008011607 */
[----:B------:R-:W-:Y:S02]  /*1620*/  USHF.R.U32.HI UR13, URZ, UR13, UR16 ;  /* 0x0000000dff0d7299 */ /* 0x000fe40008011610 */
[----:B------:R-:W-:Y:S02]  /*1630*/  USEL UR4, UR20, UR4, !UP0 ;  /* 0x0000000414047287 */ /* 0x000fe4000c000000 */
[----:B------:R-:W-:Y:S02]  /*1640*/  UIMAD UR7, UR5, UR25, URZ ;  /* 0x00000019050772a4 */ /* 0x000fe4000f8e02ff */
[----:B------:R-:W-:Y:S02]  /*1650*/  USEL UR5, UR24, UR13, !UP1 ;  /* 0x0000000d18057287 */ /* 0x000fe4000c800000 */
[----:B------:R-:W-:Y:S02]  /*1660*/  UIMAD UR12, UR6, UR25, URZ ;  /* 0x00000019060c72a4 */ /* 0x000fe4000f8e02ff */
[----:B------:R-:W-:-:S02]  /*1670*/  UISETP.GE.AND UP0, UPT, UR4, UR7, UPT ;  /* 0x000000070400728c */ /* 0x000fc4000bf06270 */
[----:B------:R-:W-:Y:S02]  /*1680*/  UIMAD.WIDE.U32 UR10, UR4, UR8, URZ ;  /* 0x00000008040a72a5 */ /* 0x000fe4000f8e00ff */
[----:B------:R-:W-:Y:S02]  /*1690*/  UISETP.GE.OR UP0, UPT, UR5, UR12, UP0 ;  /* 0x0000000c0500728c */ /* 0x000fe40008706670 */
[----:B------:R-:W-:Y:S02]  /*16a0*/  UIMAD.WIDE.U32 UR12, UR5, UR8, URZ ;  /* 0x00000008050c72a5 */ /* 0x000fe4000f8e00ff */
[----:B------:R-:W-:Y:S01]  /*16b0*/  UIADD3 UR10, UPT, UPT, -UR4, URZ, URZ ;  /* 0x000000ff040a7290 */ /* 0x000fe2000fffe1ff */
[----:B------:R-:W-:Y:S01]  /*16c0*/  UMOV UR8, UR11 ;  /* 0x0000000b00087c82 */ /* 0x000fe20008000000 */
[----:B------:R-:W-:Y:S02]  /*16d0*/  UIADD3 UR11, UPT, UPT, -UR5, URZ, URZ ;  /* 0x000000ff050b7290 */ /* 0x000fe4000fffe1ff */
[----:B------:R-:W-:-:S03]  /*16e0*/  USHF.R.U32.HI UR8, URZ, UR9, UR8 ;  /* 0x00000009ff087299 */ /* 0x000fc60008011608 */
[----:B------:R-:W-:Y:S01]  /*16f0*/  @!UP0 UMOV UR7, UR13 ;  /* 0x0000000d00078c82 */ /* 0x000fe20008000000 */
[----:B------:R-:W-:Y:S02]  /*1700*/  UIMAD UR20, UR14, UR10, UR20 ;  /* 0x0000000a0e1472a4 */ /* 0x000fe4000f8e0214 */
[----:B------:R-:W-:Y:S02]  /*1710*/  USEL UR8, UR4, UR8, !UP2 ;  /* 0x0000000804087287 */ /* 0x000fe4000d000000 */
[----:B------:R-:W-:Y:S02]  /*1720*/  @!UP0 USHF.R.U32.HI UR7, URZ, UR9, UR7 ;  /* 0x00000009ff078299 */ /* 0x000fe40008011607 */
[----:B------:R-:W-:Y:S02]  /*1730*/  UIADD3 UR9, UPT, UPT, -UR8, URZ, URZ ;  /* 0x000000ff08097290 */ /* 0x000fe4000fffe1ff */
[----:B------:R-:W-:Y:S02]  /*1740*/  @!UP0 USEL UR7, UR5, UR7, !UP2 ;  /* 0x0000000705078287 */ /* 0x000fe4000d000000 */
[----:B------:R-:W-:-:S02]  /*1750*/  UIMAD UR9, UR25, UR9, UR4 ;  /* 0x00000009190972a4 */ /* 0x000fc4000f8e0204 */
[----:B------:R-:W-:Y:S02]  /*1760*/  @!UP0 UIADD3 UR8, UPT, UPT, UR8, -UR7, URZ ;  /* 0x8000000708088290 */ /* 0x000fe4000fffe0ff */
[----:B------:R-:W-:Y:S02]  /*1770*/  @!UP0 UIMAD UR6, UR9, UR6, UR7 ;  /* 0x00000006090682a4 */ /* 0x000fe4000f8e0207 */
[----:B------:R-:W-:Y:S02]  /*1780*/  @!UP0 UIMAD UR4, UR8, UR25, UR5 ;  /* 0x00000019080482a4 */ /* 0x000fe4000f8e0205 */
[----:B------:R-:W-:Y:S02]  /*1790*/  UIMAD UR24, UR28, UR11, UR24 ;  /* 0x0000000b1c1872a4 */ /* 0x000fe4000f8e0218 */
[----:B------:R-:W-:Y:S01]  /*17a0*/  UIMAD UR20, UR4, UR14, UR20 ;  /* 0x0000000e041472a4 */ /* 0x000fe2000f8e0214 */
[----:B------:R-:W-:Y:S02]  /*17b0*/  @!UP0 UMOV UR5, UR6 ;  /* 0x0000000600058c82 */ /* 0x000fe40008000000 */
[----:B------:R-:W-:-:S12]  /*17c0*/  UIMAD UR24, UR5, UR28, UR24 ;  /* 0x0000001c051872a4 */ /* 0x000fd8000f8e0218 */
.L_x_19:
[----:B------:R-:W-:-:S09]  /*17d0*/  UISETP.NE.AND UP0, UPT, UR29, 0x1, UPT ;  /* 0x000000011d00788c */ /* 0x000fd2000bf05270 */
[----:B------:R-:W-:Y:S05]  /*17e0*/  BRA.U UP0, `(.L_x_20) ;  /* 0x0000000100447547 */ /* 0x000fea000b800000 */
[----:B------:R-:W2:Y:S01]  /*17f0*/  LDCU.128 UR8, c[0x0][0xb10] ;  /* 0x00016200ff0877ac */ /* 0x000ea20008000c00 */
[----:B------:R-:W3:Y:S01]  /*1800*/  LDCU UR12, c[0x0][0xb0c] ;  /* 0x00016180ff0c77ac */ /* 0x000ee20008000800 */
[----:B------:R-:W4:Y:S01]  /*1810*/  LDCU UR13, c[0x0][0xb20] ;  /* 0x00016400ff0d77ac */ /* 0x000f220008000800 */
[----:B--2---:R-:W-:Y:S02]  /*1820*/  UIMAD.WIDE.U32 UR6, UR24, UR8, URZ ;  /* 0x00000008180672a5 */ /* 0x004fe4000f8e00ff */
[----:B------:R-:W-:Y:S02]  /*1830*/  UIMAD.WIDE.U32 UR4, UR20, UR11, URZ ;  /* 0x0000000b140472a5 */ /* 0x000fe4000f8e00ff */
[----:B---3--:R-:W-:Y:S02]  /*1840*/  UISETP.NE.AND UP1, UPT, UR12, 0x1, UPT ;  /* 0x000000010c00788c */ /* 0x008fe4000bf25270 */
[----:B------:R-:W-:Y:S01]  /*1850*/  UISETP.NE.AND UP0, UPT, UR10, 0x1, UPT ;  /* 0x000000010a00788c */ /* 0x000fe2000bf05270 */
[----:B------:R-:W-:-:S02]  /*1860*/  UMOV UR6, UR7 ;  /* 0x0000000700067c82 */ /* 0x000fc40008000000 */
[----:B------:R-:W-:Y:S01]  /*1870*/  UMOV UR4, UR5 ;  /* 0x0000000500047c82 */ /* 0x000fe20008000000 */
[----:B------:R-:W-:Y:S02]  /*1880*/  USHF.R.U32.HI UR6, URZ, UR9, UR6 ;  /* 0x00000009ff067299 */ /* 0x000fe40008011606 */
[----:B----4-:R-:W-:Y:S02]  /*1890*/  USHF.R.U32.HI UR4, URZ, UR13, UR4 ;  /* 0x0000000dff047299 */ /* 0x010fe40008011604 */
[----:B------:R-:W-:Y:S02]  /*18a0*/  USEL UR5, UR24, UR6, !UP1 ;  /* 0x0000000618057287 */ /* 0x000fe4000c800000 */
[----:B------:R-:W-:-:S04]  /*18b0*/  USEL UR4, UR20, UR4, !UP0 ;  /* 0x0000000414047287 */ /* 0x000fc8000c000000 */
[----:B------:R-:W-:Y:S02]  /*18c0*/  UIADD3 UR6, UPT, UPT, UR5, -UR4, URZ ;  /* 0x8000000405067290 */ /* 0x000fe4000fffe0ff */
[----:B------:R-:W-:Y:S02]  /*18d0*/  UIADD3 UR4, UPT, UPT, -UR5, UR4, URZ ;  /* 0x0000000405047290 */ /* 0x000fe4000fffe1ff */
[----:B------:R-:W-:Y:S02]  /*18e0*/  UIMAD UR20, UR6, UR10, UR20 ;  /* 0x0000000a061472a4 */ /* 0x000fe4000f8e0214 */
[----:B------:R-:W-:-:S12]  /*18f0*/  UIMAD UR24, UR4, UR12, UR24 ;  /* 0x0000000c041872a4 */ /* 0x000fd8000f8e0218 */
.L_x_20:
[----:B------:R-:W-:Y:S05]  /*1900*/  BRA.U !UP6, `(.L_x_21) ;  /* 0x000000010e0c7547 */ /* 0x000fea000b800000 */
[----:B------:R-:W-:Y:S01]  /*1910*/  UCGABAR_WAIT ;  /* 0x0000000000007dc7 */ /* 0x000fe20008000000 */
[----:B------:R-:W-:Y:S01]  /*1920*/  CCTL.IVALL ;  /* 0x00000000ff00798f */ /* 0x000fe20002000000 */
[----:B------:R-:W-:Y:S05]  /*1930*/  BRA `(.L_x_22) ;  /* 0x0000000000047947 */ /* 0x000fea0003800000 */
.L_x_21:
[----:B------:R-:W-:Y:S06]  /*1940*/  BAR.SYNC.DEFER_BLOCKING 0x0 ;  /* 0x0000000000007b1d */ /* 0x000fec0000010000 */
.L_x_22:
[----:B------:R-:W-:Y:S05]  /*1950*/  BRA.U UP3, `(.L_x_23) ;  /* 0x0000001903207547 */ /* 0x000fea000b800000 */
[----:B------:R-:W2:Y:S01]  /*1960*/  LDCU UR6, c[0x0][0x38c] ;  /* 0x00007180ff0677ac */ /* 0x000ea20008000800 */
[----:B------:R-:W-:Y:S01]  /*1970*/  PLOP3.LUT P1, PT, PT, PT, UP4, 0x80, 0x8 ;  /* 0x000000000008781c */ /* 0x000fe20003f2f048 */
[----:B------:R-:W-:Y:S01]  /*1980*/  IMAD.MOV.U32 R12, RZ, RZ, 0x1 ;  /* 0x00000001ff0c7424 */ /* 0x000fe200078e00ff */
[----:B------:R-:W-:Y:S02]  /*1990*/  ISETP.NE.AND P2, PT, R0, RZ, P3 ;  /* 0x000000ff0000720c */ /* 0x000fe40001f45270 */
[----:B------:R-:W-:Y:S02]  /*19a0*/  CS2R R10, SRZ ;  /* 0x00000000000a7805 */ /* 0x000fe4000001ff00 */
[----:B------:R-:W-:Y:S01]  /*19b0*/  PLOP3.LUT P1, PT, P1, PT, PT, 0x8, 0x80 ;  /* 0x000000000080781c */ /* 0x000fe20000f2e170 */
[----:B------:R-:W-:Y:S01]  /*19c0*/  IMAD.MOV.U32 R9, RZ, RZ, RZ ;  /* 0x000000ffff097224 */ /* 0x000fe200078e00ff */
[----:B------:R-:W3:Y:S01]  /*19d0*/  LDCU UR38, c[0x0][0x370] ;  /* 0x00006e00ff2677ac */ /* 0x000ee20008000800 */
[----:B------:R-:W-:Y:S01]  /*19e0*/  IMAD.MOV.U32 R8, RZ, RZ, 0x1 ;  /* 0x00000001ff087424 */ /* 0x000fe200078e00ff */
[----:B------:R-:W4:Y:S01]  /*19f0*/  LDCU.64 UR26, c[0x0][0x348] ;  /* 0x00006900ff1a77ac */ /* 0x000f220008000a00 */
[----:B------:R-:W-:Y:S01]  /*1a00*/  ULEA.HI UR42, UR22, UR44, URZ, 0x1a ;  /* 0x0000002c162a7291 */ /* 0x000fe2000f8fd0ff */
[----:B------:R-:W1:Y:S01]  /*1a10*/  LDCU UR37, c[0x0][0x374] ;  /* 0x00006e80ff2577ac */ /* 0x000e620008000800 */
[----:B--2---:R-:W-:-:S02]  /*1a20*/  UIADD3 UR5, UPT, UPT, UR6, 0x3f, URZ ;  /* 0x0000003f06057890 */ /* 0x004fc4000fffe0ff */
[----:B------:R-:W-:Y:S02]  /*1a30*/  UIADD3 UR48, UPT, UPT, UR6, 0x7e, URZ ;  /* 0x0000007e06307890 */ /* 0x000fe4000fffe0ff */
[----:B------:R-:W-:Y:S01]  /*1a40*/  USHF.R.S32.HI UR4, URZ, 0x1f, UR5 ;  /* 0x0000001fff047899 */ /* 0x000fe20008011405 */
[----:B------:R-:W-:-:S03]  /*1a50*/  UMOV UR7, URZ ;  /* 0x000000ff00077c82 */ /* 0x000fc60008000000 */
[----:B------:R-:W-:Y:S02]  /*1a60*/  ULEA.HI UR4, UR4, UR5, URZ, 0x6 ;  /* 0x0000000504047291 */ /* 0x000fe4000f8f30ff */
[----:B------:R-:W-:Y:S02]  /*1a70*/  UIADD3 UR5, UPT, UPT, UR6, -0x1, URZ ;  /* 0xffffffff06057890 */ /* 0x000fe4000fffe0ff */
[----:B------:R-:W-:Y:S02]  /*1a80*/  USHF.R.S32.HI UR40, URZ, 0x6, UR4 ;  /* 0x00000006ff287899 */ /* 0x000fe40008011404 */
[----:B------:R-:W-:Y:S02]  /*1a90*/  UISETP.GE.U32.AND UP1, UPT, UR5, -0x7f, UPT ;  /* 0xffffff810500788c */ /* 0x000fe4000bf26070 */
[----:B------:R-:W-:-:S04]  /*1aa0*/  UISETP.LT.U32.AND UP0, UPT, UR40, 0xd, UPT ;  /* 0x0000000d2800788c */ /* 0x000fc8000bf01070 */
[----:B------:R-:W-:Y:S02]  /*1ab0*/  USEL UR39, UR40, 0xd, UP0 ;  /* 0x0000000d28277887 */ /* 0x000fe40008000000 */
[----:B------:R-:W-:Y:S02]  /*1ac0*/  UISETP.NE.AND UP0, UPT, UR23, URZ, UPT ;  /* 0x000000ff1700728c */ /* 0x000fe4000bf05270 */
[----:B------:R-:W-:Y:S02]  /*1ad0*/  UIADD3 UR4, UPT, UPT, UR39, -0x1, URZ ;  /* 0xffffffff27047890 */ /* 0x000fe4000fffe0ff */
[----:B------:R-:W-:Y:S02]  /*1ae0*/  @UP1 UIADD3 UR4, UPT, UPT, UR39, URZ, URZ ;  /* 0x000000ff27041290 */ /* 0x000fe4000fffe0ff */
[----:B------:R-:W-:Y:S02]  /*1af0*/  USEL UR23, UR46, 0x2, UP0 ;  /* 0x000000022e177887 */ /* 0x000fe40008000000 */
[----:B------:R-:W-:-:S02]  /*1b00*/  UIADD3 UR43, UPT, UPT, UR40, -UR39, URZ ;  /* 0x80000027282b7290 */ /* 0x000fc4000fffe0ff */
[----:B------:R-:W-:Y:S02]  /*1b10*/  UIADD3 UR25, UPT, UPT, UR4, 0x1, URZ ;  /* 0x0000000104197890 */ /* 0x000fe4000fffe0ff */
[----:B-1-34-:R-:W-:-:S12]  /*1b20*/  UIADD3 UR41, UPT, UPT, -UR4, URZ, URZ ;  /* 0x000000ff04297290 */ /* 0x01afd8000fffe1ff */
.L_x_43:
[----:B------:R-:W-:Y:S01]  /*1b30*/  UISETP.NE.AND UP0, UPT, UR47, URZ, UPT ;  /* 0x000000ff2f00728c */ /* 0x000fe2000bf05270 */
[----:B------:R-:W1:Y:S08]  /*1b40*/  S2UR UR47, SR_CgaCtaId ;  /* 0x00000000002f79c3 */ /* 0x000e700000008800 */
[----:B------:R-:W-:Y:S05]  /*1b50*/  BRA.U UP0, `(.L_x_24) ;  /* 0x0000000100347547 */ /* 0x000fea000b800000 */
[----:B------:R-:W2:Y:S01]  /*1b60*/  S2R R0, SR_CgaCtaId ;  /* 0x0000000000007919 */ /* 0x000ea20000008800 */
[----:B------:R-:W-:-:S04]  /*1b70*/  MOV R2, 0x400 ;  /* 0x0000040000027802 */ /* 0x000fc80000000f00 */
[----:B--2---:R-:W-:Y:S02]  /*1b80*/  LEA R0, R0, R2, 0x18 ;  /* 0x0000000200007211 */ /* 0x004fe400078ec0ff */
[----:B------:R-:W-:-:S03]  /*1b90*/  SHF.L.U32 R2, R8, 0x1f, RZ ;  /* 0x0000001f08027819 */ /* 0x000fc600000006ff */
[----:B------:R-:W-:-:S04]  /*1ba0*/  IMAD R0, R9, 0x8, R0 ;  /* 0x0000000809007824 */ /* 0x000fc800078e0200 */
[----:B------:R-:W2:Y:S02]  /*1bb0*/  SYNCS.PHASECHK.TRANS64.TRYWAIT P0, [R0+URZ+0x190], R2 ;  /* 0x00019002000075a7 */ /* 0x000ea400080011ff */
[----:B--2---:R-:W-:Y:S05]  /*1bc0*/  @!P0 BRA `(.L_x_25) ;  /* 0x0000007800108947 */ /* 0x004fea0003800000 */
.L_x_159:
[----:B------:R-:W-:Y:S01]  /*1bd0*/  VIADD R9, R9, 0x1 ;  /* 0x0000000109097836 */ /* 0x000fe20000000000 */
[----:B------:R2:W-:Y:S04]  /*1be0*/  SYNCS.ARRIVE.TRANS64.A1T0 RZ, [R0+URZ+0x180], RZ ;  /* 0x000180ff00ff79a7 */ /* 0x0005e800081000ff */
[----:B------:R-:W-:-:S04]  /*1bf0*/  ISETP.NE.AND P0, PT, R9, 0x2, PT ;  /* 0x000000020900780c */ /* 0x000fc80003f05270 */
[----:B------:R-:W-:Y:S02]  /*1c00*/  SEL R9, R9, RZ, P0 ;  /* 0x000000ff09097207 */ /* 0x000fe40000000000 */
[----:B--2---:R-:W-:-:S04]  /*1c10*/  SEL R0, RZ, 0x1, P0 ;  /* 0x00000001ff007807 */ /* 0x004fc80000000000 */
[----:B------:R-:W-:-:S07]  /*1c20*/  LOP3.LUT R8, R8, R0, RZ, 0x3c, !PT ;  /* 0x0000000008087212 */ /* 0x000fce00078e3cff */
.L_x_24:
[----:B------:R-:W-:Y:S01]  /*1c30*/  UMOV UR6, 0x400 ;  /* 0x0000040000067882 */ /* 0x000fe20000000000 */
[----:B------:R-:W-:Y:S01]  /*1c40*/  SHF.L.U32 R0, R12, 0x1f, RZ ;  /* 0x0000001f0c007819 */ /* 0x000fe200000006ff */
[----:B-1----:R-:W-:Y:S02]  /*1c50*/  ULEA UR6, UR47, UR6, 0x18 ;  /* 0x000000062f067291 */ /* 0x002fe4000f8ec0ff */
[----:B------:R-:W-:Y:S02]  /*1c60*/  UISETP.GE.U32.AND UP0, UPT, UR48, 0x7f, UPT ;  /* 0x0000007f3000788c */ /* 0x000fe4000bf06070 */
[----:B------:R-:W-:Y:S02]  /*1c70*/  ULEA UR4, UR7, UR6, 0x3 ;  /* 0x0000000607047291 */ /* 0x000fe4000f8e18ff */
[----:B------:R-:W-:Y:S01]  /*1c80*/  ULEA UR10, UR20, UR44, 0x7 ;  /* 0x0000002c140a7291 */ /* 0x000fe2000f8e38ff */
[----:B------:R-:W-:-:S06]  /*1c90*/  UMOV UR13, URZ ;  /* 0x000000ff000d7c82 */ /* 0x000fcc0008000000 */
[----:B------:R1:W2:Y:S01]  /*1ca0*/  SYNCS.PHASECHK.TRANS64.TRYWAIT P0, [UR4+0x68], R0 ;  /* 0x00006800ff0075a7 */ /* 0x0002a20008001104 */
[----:B------:R-:W-:-:S04]  /*1cb0*/  ULEA.HI UR4, UR24, UR24, URZ, 0x1 ;  /* 0x0000001818047291 */ /* 0x000fc8000f8f08ff */
[----:B------:R-:W-:-:S04]  /*1cc0*/  USHF.L.U32 UR4, UR4, 0x6, URZ ;  /* 0x0000000604047899 */ /* 0x000fc800080006ff */
[----:B------:R-:W-:-:S04]  /*1cd0*/  ULOP3.LUT UR35, UR4, 0xffffff80, URZ, 0xc0, !UPT ;  /* 0xffffff8004237892 */ /* 0x000fc8000f8ec0ff */
[----:B------:R-:W-:Y:S01]  /*1ce0*/  UIADD3 UR35, UPT, UPT, UR42, UR35, URZ ;  /* 0x000000232a237290 */ /* 0x000fe2000fffe0ff */
[----:B------:R-:W-:Y:S11]  /*1cf0*/  BRA.U !UP0, `(.L_x_26) ;  /* 0x0000000108c47547 */ /* 0x000ff6000b800000 */
[----:B------:R-:W-:Y:S01]  /*1d00*/  UMOV UR16, UR41 ;  /* 0x0000002900107c82 */ /* 0x000fe20008000000 */
[----:B------:R-:W-:Y:S01]  /*1d10*/  UMOV UR4, UR7 ;  /* 0x0000000700047c82 */ /* 0x000fe20008000000 */
[----:B------:R-:W-:-:S05]  /*1d20*/  UMOV UR34, URZ ;  /* 0x000000ff00227c82 */ /* 0x000fca0008000000 */
.L_x_32:
[----:B------:R-:W-:Y:S01]  /*1d30*/  ULEA UR33, UR4, UR6, 0x3 ;  /* 0x0000000604217291 */ /* 0x000fe2000f8e18ff */
[----:B------:R-:W-:Y:S01]  /*1d40*/  @P3 MOV R2, 0x8000 ;  /* 0x0000800000023802 */ /* 0x000fe20000000f00 */
[----:B--234-:R-:W-:Y:S10]  /*1d50*/  @P0 BRA `(.L_x_27) ;  /* 0x00000000000c0947 */ /* 0x01cff40003800000 */
[----:B------:R-:W-:-:S04]  /*1d60*/  SHF.L.U32 R3, R12, 0x1f, RZ ;  /* 0x0000001f0c037819 */ /* 0x000fc800000006ff */
[----:B------:R-:W2:Y:S02]  /*1d70*/  SYNCS.PHASECHK.TRANS64.TRYWAIT P0, [UR33+0x68], R3 ;  /* 0x00006803ff0075a7 */ /* 0x000ea40008001121 */
[----:B--2---:R-:W-:Y:S05]  /*1d80*/  @!P0 BRA `(.L_x_28) ;  /* 0x0000007400b48947 */ /* 0x004fea0003800000 */
.L_x_27:
[----:B------:R2:W-:Y:S01]  /*1d90*/  @P3 SYNCS.ARRIVE.TRANS64 RZ, [UR33], R2 ;  /* 0x00000002ffff39a7 */ /* 0x0005e20008000021 */
[----:B------:R-:W-:Y:S02]  /*1da0*/  ULOP3.LUT UR5, UR23, 0x2, URZ, 0xfc, !UPT ;  /* 0x0000000217057892 */ /* 0x000fe4000f8efcff */
[----:B------:R-:W-:Y:S02]  /*1db0*/  UIADD3 UR16, UPT, UPT, UR16, 0x1, URZ ;  /* 0x0000000110107890 */ /* 0x000fe4000fffe0ff */
[----:B------:R-:W-:Y:S02]  /*1dc0*/  UISETP.NE.AND UP0, UPT, UR5, 0x2, UPT ;  /* 0x000000020500788c */ /* 0x000fe4000bf05270 */
[----:B------:R-:W-:-:S07]  /*1dd0*/  UISETP.NE.AND UP2, UPT, UR16, 0x1, UPT ;  /* 0x000000011000788c */ /* 0x000fce000bf45270 */
[----:B------:R-:W-:Y:S05]  /*1de0*/  BRA.U UP0, `(.L_x_29) ;  /* 0x0000000100047547 */ /* 0x000fea000b800000 */
[----:B------:R-:W-:Y:S05]  /*1df0*/  BPT.TRAP 0x1 ;  /* 0x000000040000795c */ /* 0x000fea0000300000 */
.L_x_29:
[----:B------:R-:W-:Y:S04]  /*1e00*/  BSSY.RECONVERGENT B0, `(.L_x_30) ;  /* 0x0000003000007945 */ /* 0x000fe80003800200 */
[----:B------:R-:W-:Y:S05]  /*1e10*/  @!P2 BRA `(.L_x_31) ;  /* 0x000000000004a947 */ /* 0x000fea0003800000 */
[----:B------:R-:W-:Y:S05]  /*1e20*/  BPT.TRAP 0x1 ;  /* 0x000000040000795c */ /* 0x000fea0000300000 */
.L_x_31:
[----:B------:R-:W-:Y:S05]  /*1e30*/  BSYNC.RECONVERGENT B0 ;  /* 0x0000000000007941 */ /* 0x000fea0003800200 */
.L_x_30:
[----:B------:R-:W-:Y:S02]  /*1e40*/  UIADD3 UR5, UPT, UPT, UR4, 0x1, URZ ;  /* 0x0000000104057890 */ /* 0x000fe4000fffe0ff */
[----:B------:R-:W-:Y:S02]  /*1e50*/  UIADD3 UR14, UP1, UPT, UR26, 0x80, URZ ;  /* 0x000000801a0e7890 */ /* 0x000fe4000ff3e0ff */
[----:B------:R-:W-:Y:S02]  /*1e60*/  UISETP.NE.AND UP0, UPT, UR5, 0xd, UPT ;  /* 0x0000000d0500788c */ /* 0x000fe4000bf05270 */
[----:B------:R-:W-:Y:S02]  /*1e70*/  ULOP3.LUT UR33, UR33, 0xfefffff8, URZ, 0xc0, !UPT ;  /* 0xfefffff821217892 */ /* 0x000fe4000f8ec0ff */
[----:B------:R-:W-:Y:S02]  /*1e80*/  USEL UR8, URZ, 0x1, UP0 ;  /* 0x00000001ff087887 */ /* 0x000fe40008000000 */
[----:B------:R-:W-:-:S02]  /*1e90*/  USEL UR7, UR5, URZ, UP0 ;  /* 0x000000ff05077287 */ /* 0x000fc40008000000 */
[----:B------:R-:W-:Y:S02]  /*1ea0*/  UIADD3.X UR15, UPT, UPT, URZ, UR27, URZ, UP1, !UPT ;  /* 0x0000001bff0f7290 */ /* 0x000fe40008ffe4ff */
[----:B------:R-:W-:Y:S01]  /*1eb0*/  ULEA UR5, UR7, UR6, 0x3 ;  /* 0x0000000607057291 */ /* 0x000fe2000f8e18ff */
[----:B------:R-:W-:Y:S01]  /*1ec0*/  LOP3.LUT R12, R12, UR8, RZ, 0x3c, !PT ;  /* 0x000000080c0c7c12 */ /* 0x000fe2000f8e3cff */
[----:B------:R-:W-:Y:S02]  /*1ed0*/  USHF.L.U32 UR8, UR4, 0xd, URZ ;  /* 0x0000000d04087899 */ /* 0x000fe400080006ff */
[----:B------:R-:W-:Y:S01]  /*1ee0*/  UIADD3 UR4, UP0, UPT, UR26, 0x180, URZ ;  /* 0x000001801a047890 */ /* 0x000fe2000ff1e0ff */
[----:B-1----:R-:W-:Y:S01]  /*1ef0*/  SHF.L.U32 R0, R12, 0x1f, RZ ;  /* 0x0000001f0c007819 */ /* 0x002fe200000006ff */
[----:B------:R-:W-:Y:S02]  /*1f00*/  ULEA UR32, UR22, UR8, 0x1 ;  /* 0x0000000816207291 */ /* 0x000fe4000f8e08ff */
[----:B------:R-:W-:Y:S01]  /*1f10*/  UPRMT UR13, URZ, 0x5410, UR21 ;  /* 0x00005410ff0d7896 */ /* 0x000fe20008000015 */
[----:B------:R3:W4:Y:S01]  /*1f20*/  SYNCS.PHASECHK.TRANS64.TRYWAIT P0, [UR5+0x68], R0 ;  /* 0x00006800ff0075a7 */ /* 0x0007220008001105 */
[----:B------:R-:W-:-:S02]  /*1f30*/  UIADD3 UR32, UPT, UPT, UR6, 0x4300, UR32 ;  /* 0x0000430006207890 */ /* 0x000fc4000fffe020 */
[----:B------:R-:W-:Y:S02]  /*1f40*/  UIADD3 UR8, UPT, UPT, UR6, 0x1e300, UR8 ;  /* 0x0001e30006087890 */ /* 0x000fe4000fffe008 */
[----:B------:R-:W-:Y:S01]  /*1f50*/  UIADD3.X UR5, UPT, UPT, URZ, UR27, URZ, UP0, !UPT ;  /* 0x0000001bff057290 */ /* 0x000fe200087fe4ff */
[----:B------:R-:W-:Y:S01]  /*1f60*/  UMOV UR18, 0x0 ;  /* 0x0000000000127882 */ /* 0x000fe20000000000 */
[----:B------:R-:W-:Y:S01]  /*1f70*/  UMOV UR19, 0x10000000 ;  /* 0x1000000000137882 */ /* 0x000fe20000000000 */
[----:B------:R-:W-:Y:S01]  /*1f80*/  UMOV UR11, UR34 ;  /* 0x00000022000b7c82 */ /* 0x000fe20008000000 */
[----:B------:R-:W-:Y:S01]  /*1f90*/  UMOV UR12, UR36 ;  /* 0x00000024000c7c82 */ /* 0x000fe20008000000 */
[----:B------:R-:W-:Y:S01]  /*1fa0*/  UMOV UR9, UR33 ;  /* 0x0000002100097c82 */ /* 0x000fe20008000000 */
[----:B------:R1:W-:Y:S03]  /*1fb0*/  UTMALDG.3D.MULTICAST.2CTA [UR32], [UR14], UR13, desc[UR18] ;  /* 0x000012200e0073b4 */ /* 0x0003e6000821180d */
[----:B------:R2:W-:Y:S01]  /*1fc0*/  UTMALDG.3D.2CTA [UR8], [UR4], desc[UR18] ;  /* 0x00001208040075b4 */ /* 0x0005e20008211000 */
[----:B-1----:R-:W-:Y:S01]  /*1fd0*/  UIADD3 UR34, UPT, UPT, UR34, 0x40, URZ ;  /* 0x0000004022227890 */ /* 0x002fe2000fffe0ff */
[----:B------:R-:W-:Y:S01]  /*1fe0*/  UMOV UR13, UR25 ;  /* 0x00000019000d7c82 */ /* 0x000fe20008000000 */
[----:B--2---:R-:W-:Y:S01]  /*1ff0*/  UMOV UR4, UR7 ;  /* 0x0000000700047c82 */ /* 0x004fe20008000000 */
[----:B------:R-:W-:Y:S09]  /*2000*/  BRA.U UP2, `(.L_x_32) ;  /* 0xfffffffd02487547 */ /* 0x000ff2000b83ffff */
.L_x_26:
[----:B------:R-:W-:Y:S01]  /*2010*/  ULEA UR4, UR7, UR6, 0x3 ;  /* 0x0000000607047291 */ /* 0x000fe2000f8e18ff */
[----:B-1-3--:R-:W-:Y:S01]  /*2020*/  SHF.L.U32 R0, R12, 0x1f, RZ ;  /* 0x0000001f0c007819 */ /* 0x00afe200000006ff */
[----:B------:R-:W-:Y:S01]  /*2030*/  @!P1 SYNCS.ARRIVE.TRANS64.A1T0 RZ, [UR6+0x118], RZ ;  /* 0x000118ffffff99a7 */ /* 0x000fe20008100006 */
[----:B------:R-:W-:-:S06]  /*2040*/  UISETP.GT.AND UP0, UPT, UR40, UR39, UPT ;  /* 0x000000272800728c */ /* 0x000fcc000bf04270 */
[----:B--2-4-:R1:W2:Y:S03]  /*2050*/  SYNCS.PHASECHK.TRANS64.TRYWAIT P0, [UR4+0x68], R0 ;  /* 0x00006800ff0075a7 */ /* 0x0142a60008001104 */
[----:B------:R-:W-:Y:S05]  /*2060*/  BRA.U !UP0, `(.L_x_33) ;  /* 0x0000000108c47547 */ /* 0x000fea000b800000 */
[----:B------:R-:W-:Y:S01]  /*2070*/  UIADD3 UR24, UPT, UPT, UR43, UR13, URZ ;  /* 0x0000000d2b187290 */ /* 0x000fe2000fffe0ff */
[----:B------:R-:W-:-:S11]  /*2080*/  UMOV UR4, UR7 ;  /* 0x0000000700047c82 */ /* 0x000fd60008000000 */
.L_x_39:
[----:B------:R-:W-:Y:S01]  /*2090*/  ULEA UR17, UR4, UR6, 0x3 ;  /* 0x0000000604117291 */ /* 0x000fe2000f8e18ff */
[----:B--2---:R-:W-:Y:S01]  /*20a0*/  @P3 MOV R2, 0x8000 ;  /* 0x0000800000023802 */ /* 0x004fe20000000f00 */
[----:B--2-4-:R-:W-:Y:S10]  /*20b0*/  @P0 BRA `(.L_x_34) ;  /* 0x00000000000c0947 */ /* 0x014ff40003800000 */
[----:B------:R-:W-:-:S04]  /*20c0*/  SHF.L.U32 R3, R12, 0x1f, RZ ;  /* 0x0000001f0c037819 */ /* 0x000fc800000006ff */
[----:B------:R-:W2:Y:S02]  /*20d0*/  SYNCS.PHASECHK.TRANS64.TRYWAIT P0, [UR17+0x68], R3 ;  /* 0x00006803ff0075a7 */ /* 0x000ea40008001111 */
[----:B--2---:R-:W-:Y:S05]  /*20e0*/  @!P0 BRA `(.L_x_35) ;  /* 0x0000007000f48947 */ /* 0x004fea0003800000 */
.L_x_34:
[----:B------:R2:W-:Y:S01]  /*20f0*/  @P3 SYNCS.ARRIVE.TRANS64 RZ, [UR17], R2 ;  /* 0x00000002ffff39a7 */ /* 0x0005e20008000011 */
[----:B------:R-:W-:-:S04]  /*2100*/  ULOP3.LUT UR5, UR23, 0x2, URZ, 0xfc, !UPT ;  /* 0x0000000217057892 */ /* 0x000fc8000f8efcff */
[----:B------:R-:W-:-:S09]  /*2110*/  UISETP.NE.AND UP0, UPT, UR5, 0x2, UPT ;  /* 0x000000020500788c */ /* 0x000fd2000bf05270 */
[----:B------:R-:W-:Y:S05]  /*2120*/  BRA.U UP0, `(.L_x_36) ;  /* 0x0000000100047547 */ /* 0x000fea000b800000 */
[----:B------:R-:W-:Y:S05]  /*2130*/  BPT.TRAP 0x1 ;  /* 0x000000040000795c */ /* 0x000fea0000300000 */
.L_x_36:
[----:B------:R-:W-:Y:S04]  /*2140*/  BSSY.RECONVERGENT B0, `(.L_x_37) ;  /* 0x0000003000007945 */ /* 0x000fe80003800200 */
[----:B------:R-:W-:Y:S05]  /*2150*/  @!P2 BRA `(.L_x_38) ;  /* 0x000000000004a947 */ /* 0x000fea0003800000 */
[----:B------:R-:W-:Y:S05]  /*2160*/  BPT.TRAP 0x1 ;  /* 0x000000040000795c */ /* 0x000fea0000300000 */
.L_x_38:
[----:B------:R-:W-:Y:S05]  /*2170*/  BSYNC.RECONVERGENT B0 ;  /* 0x0000000000007941 */ /* 0x000fea0003800200 */
.L_x_37:
[----:B------:R-:W-:Y:S02]  /*2180*/  UIADD3 UR5, UPT, UPT, UR4, 0x1, URZ ;  /* 0x0000000104057890 */ /* 0x000fe4000fffe0ff */
[----:B------:R-:W-:Y:S02]  /*2190*/  USHF.L.U32 UR18, UR13, 0x6, URZ ;  /* 0x000000060d127899 */ /* 0x000fe400080006ff */
[----:B------:R-:W-:Y:S02]  /*21a0*/  UISETP.NE.AND UP0, UPT, UR5, 0xd, UPT ;  /* 0x0000000d0500788c */ /* 0x000fe4000bf05270 */
[----:B------:R-:W-:Y:S02]  /*21b0*/  ULOP3.LUT UR17, UR17, 0xfefffff8, URZ, 0xc0, !UPT ;  /* 0xfefffff811117892 */ /* 0x000fe4000f8ec0ff */
[----:B------:R-:W-:Y:S02]  /*21c0*/  USEL UR8, URZ, 0x1, UP0 ;  /* 0x00000001ff087887 */ /* 0x000fe40008000000 */
[----:B------:R-:W-:-:S02]  /*21d0*/  USEL UR7, UR5, URZ, UP0 ;  /* 0x000000ff05077287 */ /* 0x000fc40008000000 */
[----:B------:R-:W-:Y:S02]  /*21e0*/  UIADD3 UR14, UP0, UPT, UR26, 0x180, URZ ;  /* 0x000001801a0e7890 */ /* 0x000fe4000ff1e0ff */
        /* <DEDUP_REMOVED lines=9> */
[----:B------:R-:W-:Y:S02]  /*2280*/  UIADD3.X UR5, UPT, UPT, URZ, UR27, URZ, UP1, !UPT ;  /* 0x0000001bff057290 */ /* 0x000fe40008ffe4ff */
[----:B------:R-:W-:Y:S02]  /*2290*/  UIADD3 UR8, UPT, UPT, UR6, 0x1e300, UR8 ;  /* 0x0001e30006087890 */ /* 0x000fe4000fffe008 */
[----:B------:R-:W-:Y:S01]  /*22a0*/  UIADD3.X UR15, UPT, UPT, URZ, UR27, URZ, UP0, !UPT ;  /* 0x0000001bff0f7290 */ /* 0x000fe200087fe4ff */
[----:B------:R-:W-:Y:S01]  /*22b0*/  UMOV UR28, 0x0 ;  /* 0x00000000001c7882 */ /* 0x000fe20000000000 */
[----:B------:R-:W-:Y:S01]  /*22c0*/  UMOV UR29, 0x10000000 ;  /* 0x10000000001d7882 */ /* 0x000fe20000000000 */
[----:B------:R-:W-:Y:S01]  /*22d0*/  UMOV UR19, UR35 ;  /* 0x0000002300137c82 */ /* 0x000fe20008000000 */
[----:B------:R-:W-:Y:S01]  /*22e0*/  UMOV UR20, UR36 ;  /* 0x0000002400147c82 */ /* 0x000fe20008000000 */
[----:B------:R-:W-:Y:S01]  /*22f0*/  UMOV UR12, UR36 ;  /* 0x00000024000c7c82 */ /* 0x000fe20008000000 */
[----:B------:R1:W-:Y:S01]  /*2300*/  UTMALDG.3D.MULTICAST.2CTA [UR16], [UR4], UR11, desc[UR28] ;  /* 0x00001c10040073b4 */ /* 0x0003e2000821180b */
[----:B------:R-:W-:Y:S01]  /*2310*/  UMOV UR9, UR17 ;  /* 0x0000001100097c82 */ /* 0x000fe20008000000 */
[----:B------:R-:W-:-:S04]  /*2320*/  UIADD3 UR13, UPT, UPT, UR13, 0x1, URZ ;  /* 0x000000010d0d7890 */ /* 0x000fc8000fffe0ff */
[----:B------:R-:W-:Y:S01]  /*2330*/  UISETP.NE.AND UP0, UPT, UR13, UR24, UPT ;  /* 0x000000180d00728c */ /* 0x000fe2000bf05270 */
[----:B-1----:R-:W-:Y:S01]  /*2340*/  UMOV UR11, UR18 ;  /* 0x00000012000b7c82 */ /* 0x002fe20008000000 */
[----:B------:R-:W-:Y:S01]  /*2350*/  UMOV UR4, UR7 ;  /* 0x0000000700047c82 */ /* 0x000fe20008000000 */
[----:B------:R3:W-:Y:S06]  /*2360*/  UTMALDG.3D.2CTA [UR8], [UR14], desc[UR28] ;  /* 0x00001c080e0075b4 */ /* 0x0007ec0008211000 */
[----:B---3--:R-:W-:Y:S05]  /*2370*/  BRA.U UP0, `(.L_x_39) ;  /* 0xfffffffd00447547 */ /* 0x008fea000b83ffff */
.L_x_33:
[C---:B------:R-:W-:Y:S01]  /*2380*/  LEA R3, R11.reuse, UR6, 0x3 ;  /* 0x000000060b037c11 */ /* 0x040fe2000f8e18ff */
[----:B------:R-:W-:Y:S01]  /*2390*/  NOP ;  /* 0x0000000000007918 */ /* 0x000fe20000000000 */
[----:B-1----:R-:W-:Y:S02]  /*23a0*/  SHF.L.U32 R0, R10, 0x1f, RZ ;  /* 0x0000001f0a007819 */ /* 0x002fe400000006ff */
[----:B------:R-:W-:Y:S02]  /*23b0*/  LEA R4, R11, UR6, 0x4 ;  /* 0x000000060b047c11 */ /* 0x000fe4000f8e20ff */
[----:B--2-4-:R-:W1:Y:S02]  /*23c0*/  SYNCS.PHASECHK.TRANS64.TRYWAIT P0, [R3+URZ+0x120], R0 ;  /* 0x00012000030075a7 */ /* 0x014e6400080011ff */
[----:B-1----:R-:W-:Y:S05]  /*23d0*/  @!P0 BRA `(.L_x_40) ;  /* 0x0000007000508947 */ /* 0x002fea0003800000 */
.L_x_162:
[----:B------:R-:W2:Y:S01]  /*23e0*/  LDS.128 R4, [R4+0x1b0] ;  /* 0x0001b00004047984 */ /* 0x000ea20000000c00 */
[----:B------:R-:W-:Y:S01]  /*23f0*/  UISETP.GE.AND UP0, UPT, UR45, 0x1, UPT ;  /* 0x000000012d00788c */ /* 0x000fe2000bf06270 */
[----:B------:R-:W-:Y:S01]  /*2400*/  @!PT LDS RZ, [RZ] ;  /* 0x00000000fffff984 */ /* 0x000fe20000000800 */
[----:B------:R-:W-:Y:S01]  /*2410*/  @!PT LDS RZ, [RZ] ;  /* 0x00000000fffff984 */ /* 0x000fe20000000800 */
[----:B------:R-:W-:Y:S01]  /*2420*/  @!PT LDS RZ, [RZ] ;  /* 0x00000000fffff984 */ /* 0x000fe20000000800 */
[----:B------:R-:W-:Y:S01]  /*2430*/  @!PT LDS RZ, [RZ] ;  /* 0x00000000fffff984 */ /* 0x000fe20000000800 */
[----:B------:R3:W-:Y:S06]  /*2440*/  MEMBAR.ALL.CTA ;  /* 0x0000000000007992 */ /* 0x0007ec0000008000 */
[----:B---3--:R-:W3:Y:S01]  /*2450*/  FENCE.VIEW.ASYNC.S ;  /* 0x00000000000073c6 */ /* 0x008ee20000000000 */
[----:B--2---:R-:W-:-:S13]  /*2460*/  LOP3.LUT P0, RZ, R6, 0x1, RZ, 0xc0, !PT ;  /* 0x0000000106ff7812 */ /* 0x004fda000780c0ff */
[----:B---3--:R-:W-:Y:S01]  /*2470*/  VOTEU.ANY UP1, P0 ;  /* 0x0000000000ff7886 */ /* 0x008fe20000020100 */
[----:B------:R-:W-:-:S13]  /*2480*/  PLOP3.LUT P0, PT, PT, PT, UP1, 0x80, 0x8 ;  /* 0x000000000008781c */ /* 0x000fda0003f0f018 */
[----:B-1----:R-:W-:Y:S02]  /*2490*/  @P0 LOP3.LUT R0, R5, 0xffff, RZ, 0xc0, !PT ;  /* 0x0000ffff05000812 */ /* 0x002fe400078ec0ff */
[----:B------:R-:W-:Y:S02]  /*24a0*/  @P0 MOV R2, R4 ;  /* 0x0000000400020202 */ /* 0x000fe40000000f00 */
[----:B------:R-:W-:Y:S01]  /*24b0*/  @P0 R2UR UR5, R0 ;  /* 0x00000000000502ca */ /* 0x000fe200000e0000 */
[----:B------:R-:W-:Y:S01]  /*24c0*/  VIADD R0, R3, 0x130 ;  /* 0x0000013003007836 */ /* 0x000fe20000000000 */
[----:B------:R-:W-:Y:S02]  /*24d0*/  @P0 SHF.R.U32.HI R4, RZ, 0x10, R5 ;  /* 0x00000010ff040819 */ /* 0x000fe40000011605 */
[----:B------:R-:W-:Y:S02]  /*24e0*/  @P0 R2UR UR8, R2 ;  /* 0x00000000020802ca */ /* 0x000fe400000e0000 */
[----:B------:R-:W-:-:S02]  /*24f0*/  PRMT R0, RZ, 0x654, R0 ;  /* 0x00000654ff007816 */ /* 0x000fc40000000000 */
[----:B------:R-:W-:Y:S02]  /*2500*/  @P0 R2UR UR4, R4 ;  /* 0x00000000040402ca */ /* 0x000fe400000e0000 */
[----:B------:R1:W-:Y:S03]  /*2510*/  SYNCS.ARRIVE.TRANS64.RED.A1T0 RZ, [R0+URZ], RZ ;  /* 0x000000ff00ff79a7 */ /* 0x0003e600081004ff */
[----:B------:R-:W-:-:S04]  /*2520*/  @UP1 UMOV UR30, UR5 ;  /* 0x00000005001e1c82 */ /* 0x000fc80008000000 */
[----:B------:R-:W-:-:S04]  /*2530*/  @UP1 UMOV UR31, UR8 ;  /* 0x00000008001f1c82 */ /* 0x000fc80008000000 */
[----:B------:R-:W-:Y:S01]  /*2540*/  @UP1 UMOV UR36, UR4 ;  /* 0x0000000400241c82 */ /* 0x000fe20008000000 */
[----:B------:R-:W-:Y:S05]  /*2550*/  BRA.U !UP0, `(.L_x_41) ;  /* 0x0000000108d47547 */ /* 0x000fea000b800000 */
[----:B------:R-:W2:Y:S01]  /*2560*/  LDCU.128 UR12, c[0x0][0xb10] ;  /* 0x00016200ff0c77ac */ /* 0x000ea20008000c00 */
[----:B------:R-:W3:Y:S01]  /*2570*/  LDCU UR24, c[0x0][0xb20] ;  /* 0x00016400ff1877ac */ /* 0x000ee20008000800 */
[----:B------:R-:W4:Y:S01]  /*2580*/  LDCU UR20, c[0x0][0xb0c] ;  /* 0x00016180ff1477ac */ /* 0x000f220008000800 */
[----:B------:R-:W1:Y:S01]  /*2590*/  LDCU.64 UR10, c[0x0][0xb28] ;  /* 0x00016500ff0a77ac */ /* 0x000e620008000a00 */
[----:B------:R-:W-:Y:S02]  /*25a0*/  UISETP.NE.AND UP3, UPT, UR45, 0x1, UPT ;  /* 0x000000012d00788c */ /* 0x000fe4000bf65270 */
[----:B--2---:R-:W-:Y:S02]  /*25b0*/  UIMAD.WIDE.U32 UR8, UR37, UR15, URZ ;  /* 0x0000000f250872a5 */ /* 0x004fe4000f8e00ff */
[----:B------:R-:W-:Y:S02]  /*25c0*/  UIMAD.WIDE.U32 UR4, UR38, UR12, URZ ;  /* 0x0000000c260472a5 */ /* 0x000fe4000f8e00ff */
[----:B------:R-:W-:-:S02]  /*25d0*/  UISETP.NE.AND UP0, UPT, UR14, 0x1, UPT ;  /* 0x000000010e00788c */ /* 0x000fc4000bf05270 */
[----:B------:R-:W-:Y:S01]  /*25e0*/  UIMAD.WIDE.U32 UR28, UR30, UR15, URZ ;  /* 0x0000000f1e1c72a5 */ /* 0x000fe2000f8e00ff */
[----:B------:R-:W-:Y:S02]  /*25f0*/  UMOV UR8, UR9 ;  /* 0x0000000900087c82 */ /* 0x000fe40008000000 */
[----:B------:R-:W-:Y:S01]  /*2600*/  UMOV UR4, UR5 ;  /* 0x0000000500047c82 */ /* 0x000fe20008000000 */
[----:B---3--:R-:W-:Y:S02]  /*2610*/  USHF.R.U32.HI UR8, URZ, UR24, UR8 ;  /* 0x00000018ff087299 */ /* 0x008fe40008011608 */
[----:B----4-:R-:W-:Y:S02]  /*2620*/  UISETP.NE.AND UP2, UPT, UR20, 0x1, UPT ;  /* 0x000000011400788c */ /* 0x010fe4000bf45270 */
[----:B------:R-:W-:Y:S02]  /*2630*/  USHF.R.U32.HI UR4, URZ, UR13, UR4 ;  /* 0x0000000dff047299 */ /* 0x000fe40008011604 */
[----:B------:R-:W-:-:S02]  /*2640*/  USEL UR5, UR37, UR8, !UP0 ;  /* 0x0000000825057287 */ /* 0x000fc4000c000000 */
[----:B------:R-:W-:Y:S02]  /*2650*/  USEL UR8, UR38, UR4, !UP2 ;  /* 0x0000000426087287 */ /* 0x000fe4000d000000 */
[----:B-1----:R-:W-:Y:S01]  /*2660*/  UIMAD.WIDE.U32 UR16, UR5, UR10, URZ ;  /* 0x0000000a051072a5 */ /* 0x002fe2000f8e00ff */
[----:B------:R-:W-:Y:S01]  /*2670*/  UMOV UR4, UR29 ;  /* 0x0000001d00047c82 */ /* 0x000fe20008000000 */
[----:B------:R-:W-:Y:S02]  /*2680*/  UIMAD.WIDE.U32 UR18, UR31, UR12, URZ ;  /* 0x0000000c1f1272a5 */ /* 0x000fe4000f8e00ff */
[----:B------:R-:W-:-:S03]  /*2690*/  UIMAD.WIDE.U32 UR28, UR8, UR10, URZ ;  /* 0x0000000a081c72a5 */ /* 0x000fc6000f8e00ff */
[----:B------:R-:W-:Y:S01]  /*26a0*/  UMOV UR16, UR17 ;  /* 0x0000001100107c82 */ /* 0x000fe20008000000 */
[----:B------:R-:W-:Y:S02]  /*26b0*/  USHF.R.U32.HI UR4, URZ, UR24, UR4 ;  /* 0x00000018ff047299 */ /* 0x000fe40008011604 */
[----:B------:R-:W-:Y:S01]  /*26c0*/  @UP3 USHF.R.U32.HI UR5, URZ, UR11, UR16 ;  /* 0x0000000bff053299 */ /* 0x000fe20008011610 */
[----:B------:R-:W-:Y:S01]  /*26d0*/  UMOV UR18, UR19 ;  /* 0x0000001300127c82 */ /* 0x000fe20008000000 */
[----:B------:R-:W-:Y:S01]  /*26e0*/  UMOV UR28, UR29 ;  /* 0x0000001d001c7c82 */ /* 0x000fe20008000000 */
[----:B------:R-:W-:Y:S02]  /*26f0*/  USHF.R.U32.HI UR13, URZ, UR13, UR18 ;  /* 0x0000000dff0d7299 */ /* 0x000fe40008011612 */
[----:B------:R-:W-:Y:S02]  /*2700*/  USEL UR4, UR30, UR4, !UP0 ;  /* 0x000000041e047287 */ /* 0x000fe4000c000000 */
[----:B------:R-:W-:-:S02]  /*2710*/  @UP3 USHF.R.U32.HI UR8, URZ, UR11, UR28 ;  /* 0x0000000bff083299 */ /* 0x000fc4000801161c */
[----:B------:R-:W-:Y:S02]  /*2720*/  UIMAD UR9, UR45, UR5, URZ ;  /* 0x000000052d0972a4 */ /* 0x000fe4000f8e02ff */
[----:B------:R-:W-:Y:S02]  /*2730*/  USEL UR5, UR31, UR13, !UP2 ;  /* 0x0000000d1f057287 */ /* 0x000fe4000d000000 */
[----:B------:R-:W-:Y:S02]  /*2740*/  UIMAD UR12, UR45, UR8, URZ ;  /* 0x000000082d0c72a4 */ /* 0x000fe4000f8e02ff */
[----:B------:R-:W-:Y:S02]  /*2750*/  UISETP.GE.AND UP0, UPT, UR4, UR9, UPT ;  /* 0x000000090400728c */ /* 0x000fe4000bf06270 */
[----:B------:R-:W-:Y:S02]  /*2760*/  UIMAD.WIDE.U32 UR16, UR4, UR10, URZ ;  /* 0x0000000a041072a5 */ /* 0x000fe4000f8e00ff */
[----:B------:R-:W-:-:S02]  /*2770*/  UISETP.GE.OR UP0, UPT, UR5, UR12, UP0 ;  /* 0x0000000c0500728c */ /* 0x000fc40008706670 */
        /* <DEDUP_REMOVED lines=19> */
.L_x_41:
[----:B------:R-:W2:Y:S02]  /*28b0*/  LDCU UR4, c[0x0][0xb30] ;  /* 0x00016600ff0477ac */ /* 0x000ea40008000800 */
[----:B--2---:R-:W-:-:S09]  /*28c0*/  UISETP.NE.AND UP0, UPT, UR4, 0x1, UPT ;  /* 0x000000010400788c */ /* 0x004fd2000bf05270 */
        /* <DEDUP_REMOVED lines=18> */
.L_x_42:
[----:B------:R-:W-:Y:S01]  /*29f0*/  VIADD R11, R11, 0x1 ;  /* 0x000000010b0b7836 */ /* 0x000fe20000000000 */
[----:B------:R-:W-:Y:S01]  /*2a00*/  R2UR UR4, R52 ;  /* 0x00000000340472ca */ /* 0x000fe200000e0000 */
[----:B------:R-:W-:Y:S01]  /*2a10*/  UIADD3 UR20, UPT, UPT, UR30, UR63, URZ ;  /* 0x0000003f1e147290 */ /* 0x000fe2000fffe0ff */
[----:B------:R-:W-:Y:S02]  /*2a20*/  PLOP3.LUT P1, PT, PT, PT, PT, 0x80, 0x8 ;  /* 0x000000000008781c */ /* 0x000fe40003f2f070 */
[----:B------:R-:W-:-:S04]  /*2a30*/  ISETP.NE.AND P0, PT, R11, 0x2, PT ;  /* 0x000000020b00780c */ /* 0x000fc80003f05270 */
[----:B-1----:R-:W-:Y:S02]  /*2a40*/  SEL R0, RZ, 0x1, P0 ;  /* 0x00000001ff007807 */ /* 0x002fe40000000000 */
[----:B------:R-:W-:Y:S02]  /*2a50*/  SEL R11, R11, RZ, P0 ;  /* 0x000000ff0b0b7207 */ /* 0x000fe40000000000 */
[----:B------:R-:W-:Y:S01]  /*2a60*/  LOP3.LUT R10, R10, R0, RZ, 0x3c, !PT ;  /* 0x000000000a0a7212 */ /* 0x000fe200078e3cff */
[----:B------:R-:W-:Y:S01]  /*2a70*/  UIADD3 UR24, UPT, UPT, UR31, UR4, URZ ;  /* 0x000000041f187290 */ /* 0x000fe2000fffe0ff */
[----:B------:R-:W-:Y:S11]  /*2a80*/  BRA.U UP1, `(.L_x_43) ;  /* 0xfffffff101287547 */ /* 0x000ff6000b83ffff */
[----:B------:R-:W-:Y:S01]  /*2a90*/  UIADD3 UR8, UPT, UPT, UR6, 0x68, URZ ;  /* 0x0000006806087890 */ /* 0x000fe2000fffe0ff */
[----:B------:R-:W-:-:S03]  /*2aa0*/  SHF.L.U32 R2, R12, 0x1f, RZ ;  /* 0x0000001f0c027819 */ /* 0x000fc600000006ff */
[----:B------:R-:W-:-:S09]  /*2ab0*/  ULEA UR4, UR7, UR8, 0x3 ;  /* 0x0000000807047291 */ /* 0x000fd2000f8e18ff */
[----:B------:R-:W1:Y:S02]  /*2ac0*/  SYNCS.PHASECHK.TRANS64.TRYWAIT P0, [UR4], R2 ;  /* 0x00000002ff0075a7 */ /* 0x000e640008001104 */
[----:B-1----:R-:W-:Y:S05]  /*2ad0*/  @!P0 BRA `(.L_x_44) ;  /* 0x0000006800a48947 */ /* 0x002fea0003800000 */
.L_x_164:
[----:B------:R-:W-:-:S04]  /*2ae0*/  UIADD3 UR4, UPT, UPT, UR7, 0x1, URZ ;  /* 0x0000000107047890 */ /* 0x000fc8000fffe0ff */
[----:B------:R-:W-:-:S04]  /*2af0*/  UISETP.NE.AND UP0, UPT, UR4, 0xd, UPT ;  /* 0x0000000d0400788c */ /* 0x000fc8000bf05270 */
[----:B------:R-:W-:Y:S02]  /*2b00*/  USEL UR6, URZ, 0x1, UP0 ;  /* 0x00000001ff067887 */ /* 0x000fe40008000000 */
[----:B------:R-:W-:-:S04]  /*2b10*/  USEL UR4, UR4, URZ, UP0 ;  /* 0x000000ff04047287 */ /* 0x000fc80008000000 */
[----:B------:R-:W-:Y:S01]  /*2b20*/  ULEA UR5, UR4, UR8, 0x3 ;  /* 0x0000000804057291 */ /* 0x000fe2000f8e18ff */
[----:B-1----:R-:W-:-:S04]  /*2b30*/  LOP3.LUT R2, R12, UR6, RZ, 0x3c, !PT ;  /* 0x000000060c027c12 */ /* 0x002fc8000f8e3cff */
[----:B------:R-:W-:-:S04]  /*2b40*/  SHF.L.U32 R3, R2, 0x1f, RZ ;  /* 0x0000001f02037819 */ /* 0x000fc800000006ff */
[----:B------:R-:W1:Y:S02]  /*2b50*/  SYNCS.PHASECHK.TRANS64.TRYWAIT P0, [UR5], R3 ;  /* 0x00000003ff0075a7 */ /* 0x000e640008001105 */
[----:B-1----:R-:W-:Y:S05]  /*2b60*/  @!P0 BRA `(.L_x_45) ;  /* 0x0000006800988947 */ /* 0x002fea0003800000 */
.L_x_166:
[----:B------:R-:W-:-:S04]  /*2b70*/  UIADD3 UR4, UPT, UPT, UR4, 0x1, URZ ;  /* 0x0000000104047890 */ /* 0x000fc8000fffe0ff */
[----:B------:R-:W-:-:S04]  /*2b80*/  UISETP.NE.AND UP0, UPT, UR4, 0xd, UPT ;  /* 0x0000000d0400788c */ /* 0x000fc8000bf05270 */
[----:B------:R-:W-:Y:S02]  /*2b90*/  USEL UR6, URZ, 0x1, UP0 ;  /* 0x00000001ff067887 */ /* 0x000fe40008000000 */
[----:B------:R-:W-:-:S04]  /*2ba0*/  USEL UR4, UR4, URZ, UP0 ;  /* 0x000000ff04047287 */ /* 0x000fc80008000000 */
[----:B------:R-:W-:Y:S01]  /*2bb0*/  ULEA UR5, UR4, UR8, 0x3 ;  /* 0x0000000804057291 */ /* 0x000fe2000f8e18ff */
[----:B------:R-:W-:-:S04]  /*2bc0*/  LOP3.LUT R2, R2, UR6, RZ, 0x3c, !PT ;  /* 0x0000000602027c12 */ /* 0x000fc8000f8e3cff */
[----:B-1----:R-:W-:-:S04]  /*2bd0*/  SHF.L.U32 R3, R2, 0x1f, RZ ;  /* 0x0000001f02037819 */ /* 0x002fc800000006ff */
[----:B------:R-:W1:Y:S02]  /*2be0*/  SYNCS.PHASECHK.TRANS64.TRYWAIT P0, [UR5], R3 ;  /* 0x00000003ff0075a7 */ /* 0x000e640008001105 */
[----:B-1----:R-:W-:Y:S05]  /*2bf0*/  @!P0 BRA `(.L_x_46) ;  /* 0x00000068008c8947 */ /* 0x002fea0003800000 */
.L_x_168:
        /* <DEDUP_REMOVED lines=9> */
.L_x_170:
        /* <DEDUP_REMOVED lines=9> */
.L_x_172:
        /* <DEDUP_REMOVED lines=9> */
.L_x_174:
        /* <DEDUP_REMOVED lines=9> */
.L_x_176:
        /* <DEDUP_REMOVED lines=9> */
.L_x_178:
        /* <DEDUP_REMOVED lines=9> */
.L_x_180:
        /* <DEDUP_REMOVED lines=9> */
.L_x_182:
        /* <DEDUP_REMOVED lines=9> */
.L_x_184:
        /* <DEDUP_REMOVED lines=9> */
.L_x_186:
[----:B------:R-:W-:-:S04]  /*3110*/  UIADD3 UR4, UPT, UPT, UR4, 0x1, URZ ;  /* 0x0000000104047890 */ /* 0x000fc8000fffe0ff */
[----:B------:R-:W-:-:S04]  /*3120*/  UISETP.NE.AND UP0, UPT, UR4, 0xd, UPT ;  /* 0x0000000d0400788c */ /* 0x000fc8000bf05270 */
[----:B------:R-:W-:Y:S02]  /*3130*/  USEL UR5, URZ, 0x1, UP0 ;  /* 0x00000001ff057887 */ /* 0x000fe40008000000 */
[----:B------:R-:W-:-:S04]  /*3140*/  USEL UR4, UR4, URZ, UP0 ;  /* 0x000000ff04047287 */ /* 0x000fc80008000000 */
[----:B------:R-:W-:Y:S01]  /*3150*/  ULEA UR4, UR4, UR8, 0x3 ;  /* 0x0000000804047291 */ /* 0x000fe2000f8e18ff */
[----:B------:R-:W-:-:S04]  /*3160*/  LOP3.LUT R2, R2, UR5, RZ, 0x3c, !PT ;  /* 0x0000000502027c12 */ /* 0x000fc8000f8e3cff */
[----:B------:R-:W-:Y:S01]  /*3170*/  SHF.L.U32 R2, R2, 0x1f, RZ ;  /* 0x0000001f02027819 */ /* 0x000fe200000006ff */
[----:B-1----:R-:W-:-:S07]  /*3180*/  IMAD.U32 R0, RZ, RZ, UR4 ;  /* 0x00000004ff007e24 */ /* 0x002fce000f8e00ff */
.L_x_56:
[----:B-1----:R1:W2:Y:S02]  /*3190*/  SYNCS.PHASECHK.TRANS64.TRYWAIT P0, [R0+URZ], R2 ;  /* 0x00000002000075a7 */ /* 0x0022a400080011ff */
[----:B--2---:R-:W-:Y:S05]  /*31a0*/  @!P0 NANOSLEEP.SYNCS 0x989680 ;  /* 0x009896800000895d */ /* 0x004fea0003900000 */
[----:B------:R-:W2:Y:S02]  /*31b0*/  @!P0 SYNCS.PHASECHK.TRANS64 P0, [R0+URZ], R2 ;  /* 0x00000002000085a7 */ /* 0x000ea400080010ff */
[----:B--2---:R-:W-:Y:S05]  /*31c0*/  @P0 EXIT ;  /* 0x000000000000094d */ /* 0x004fea0003800000 */
[----:B------:R-:W-:Y:S05]  /*31d0*/  BRA `(.L_x_56) ;  /* 0xfffffffc00ec7947 */ /* 0x000fea000383ffff */
.L_x_23:
[----:B------:R-:W-:-:S04]  /*31e0*/  UISETP.NE.AND UP0, UPT, UR47, URZ, UPT ;  /* 0x000000ff2f00728c */ /* 0x000fc8000bf05270 */
[----:B------:R-:W-:-:S09]  /*31f0*/  UISETP.NE.OR UP0, UPT, UR23, 0x1, UP0 ;  /* 0x000000011700788c */ /* 0x000fd20008705670 */
[----:B------:R-:W-:Y:S05]  /*3200*/  BRA.U UP0, `(.L_x_57) ;  /* 0x0000000500487547 */ /* 0x000fea000b800000 */
[----:B------:R-:W-:Y:S01]  /*3210*/  ISETP.GE.U32.AND P2, PT, R0, 0x8, PT ;  /* 0x000000080000780c */ /* 0x000fe20003f46070 */
[----:B------:R-:W-:Y:S01]  /*3220*/  IMAD.MOV.U32 R12, RZ, RZ, 0x1 ;  /* 0x00000001ff0c7424 */ /* 0x000fe200078e00ff */
[----:B------:R-:W-:Y:S02]  /*3230*/  CS2R R10, SRZ ;  /* 0x00000000000a7805 */ /* 0x000fe4000001ff00 */
[----:B------:R-:W-:Y:S01]  /*3240*/  CS2R R8, SRZ ;  /* 0x0000000000087805 */ /* 0x000fe2000001ff00 */
[----:B------:R-:W-:Y:S01]  /*3250*/  UMOV UR6, 0x400 ;  /* 0x0000040000067882 */ /* 0x000fe20000000000 */
[----:B------:R-:W-:Y:S01]  /*3260*/  UMOV UR5, URZ ;  /* 0x000000ff00057c82 */ /* 0x000fe20008000000 */
[----:B------:R-:W-:-:S12]  /*3270*/  ULEA UR6, UR47, UR6, 0x18 ;  /* 0x000000062f067291 */ /* 0x000fd8000f8ec0ff */
.L_x_61:
[----:B------:R-:W-:Y:S02]  /*3280*/  LEA R2, R8, UR6, 0x3 ;  /* 0x0000000608027c11 */ /* 0x000fe4000f8e18ff */
[----:B------:R-:W-:-:S03]  /*3290*/  SHF.L.U32 R4, R9, 0x1f, RZ ;  /* 0x0000001f09047819 */ /* 0x000fc600000006ff */
[----:B------:R-:W-:Y:S01]  /*32a0*/  VIADD R5, R2, 0x190 ;  /* 0x0000019002057836 */ /* 0x000fe20000000000 */
[----:B------:R-:W2:Y:S02]  /*32b0*/  SYNCS.PHASECHK.TRANS64.TRYWAIT P0, [R2+URZ+0x180], R4 ;  /* 0x00018004020075a7 */ /* 0x000ea400080011ff */
[----:B--2---:R-:W-:Y:S05]  /*32c0*/  @!P0 BRA `(.L_x_58) ;  /* 0x0000006400c88947 */ /* 0x004fea0003800000 */
.L_x_187:
[----:B------:R-:W-:Y:S01]  /*32d0*/  ULEA UR4, UR5, UR6, 0x3 ;  /* 0x0000000605047291 */ /* 0x000fe2000f8e18ff */
[----:B--2---:R-:W-:Y:S01]  /*32e0*/  PRMT R2, RZ, 0x654, R5 ;  /* 0x00000654ff027816 */ /* 0x004fe20000000005 */
[----:B------:R-:W-:Y:S01]  /*32f0*/  @!P2 IMAD.MOV.U32 R4, RZ, RZ, 0x10 ;  /* 0x00000010ff04a424 */ /* 0x000fe200078e00ff */
[----:B------:R-:W-:Y:S01]  /*3300*/  SHF.L.U32 R5, R12, 0x1f, RZ ;  /* 0x0000001f0c057819 */ /* 0x000fe200000006ff */
[----:B------:R-:W-:Y:S01]  /*3310*/  UIADD3 UR7, UPT, UPT, UR4, 0x120, URZ ;  /* 0x0000012004077890 */ /* 0x000fe2000fffe0ff */
[----:B------:R2:W-:Y:S05]  /*3320*/  SYNCS.ARRIVE.TRANS64.RED.A1T0 RZ, [R2+URZ], RZ ;  /* 0x000000ff02ff79a7 */ /* 0x0005ea00081004ff */
[----:B------:R-:W-:Y:S01]  /*3330*/  IMAD.U32 R6, RZ, RZ, UR7 ;  /* 0x00000007ff067e24 */ /* 0x000fe2000f8e00ff */
[----:B------:R-:W3:Y:S04]  /*3340*/  SYNCS.PHASECHK.TRANS64.TRYWAIT P0, [UR4+0x130], R5 ;  /* 0x00013005ff0075a7 */ /* 0x000ee80008001104 */
[----:B------:R-:W-:Y:S01]  /*3350*/  PRMT R6, R0, 0x654, R6 ;  /* 0x0000065400067816 */ /* 0x000fe20000000006 */
[----:B--23--:R-:W-:Y:S06]  /*3360*/  @!P0 BRA `(.L_x_59) ;  /* 0x0000006400b48947 */ /* 0x00cfec0003800000 */
.L_x_189:
[----:B------:R-:W-:Y:S01]  /*3370*/  ULEA UR8, UR5, UR6, 0x4 ;  /* 0x0000000605087291 */ /* 0x000fe2000f8e20ff */
[----:B------:R-:W-:Y:S01]  /*3380*/  SEL R3, R6, R3, !P2 ;  /* 0x0000000306037207 */ /* 0x000fe20005000000 */
[----:B------:R-:W-:Y:S01]  /*3390*/  UIADD3 UR9, UPT, UPT, UR4, 0x120, URZ ;  /* 0x0000012004097890 */ /* 0x000fe2000fffe0ff */
[----:B--2---:R-:W-:Y:S01]  /*33a0*/  LEA R2, R11, UR6, 0x3 ;  /* 0x000000060b027c11 */ /* 0x004fe2000f8e18ff */
[----:B------:R-:W-:Y:S01]  /*33b0*/  UIADD3 UR8, UPT, UPT, UR8, 0x1b0, URZ ;  /* 0x000001b008087890 */ /* 0x000fe2000fffe0ff */
[----:B------:R2:W-:Y:S01]  /*33c0*/  @!P2 SYNCS.ARRIVE.TRANS64.RED RZ, [R3+URZ], R4 ;  /* 0x0000000403ffa9a7 */ /* 0x0005e200080004ff */
[----:B------:R-:W-:Y:S01]  /*33d0*/  UIADD3 UR4, UPT, UPT, UR5, 0x1, URZ ;  /* 0x0000000105047890 */ /* 0x000fe2000fffe0ff */
[----:B------:R-:W-:-:S03]  /*33e0*/  VIADD R8, R8, 0x1 ;  /* 0x0000000108087836 */ /* 0x000fc60000000000 */
[----:B------:R-:W-:Y:S02]  /*33f0*/  UISETP.NE.AND UP0, UPT, UR4, 0x2, UPT ;  /* 0x000000020400788c */ /* 0x000fe4000bf05270 */
[----:B------:R-:W-:Y:S01]  /*3400*/  ISETP.NE.AND P0, PT, R8, 0x2, PT ;  /* 0x000000020800780c */ /* 0x000fe20003f05270 */
[----:B------:R-:W-:Y:S06]  /*3410*/  UGETNEXTWORKID.BROADCAST [UR8], [UR9] ;  /* 0x00000000080073ca */ /* 0x000fec0008000100 */
[----:B------:R-:W-:Y:S02]  /*3420*/  USEL UR7, URZ, 0x1, UP0 ;  /* 0x00000001ff077887 */ /* 0x000fe40008000000 */
[----:B------:R-:W-:-:S04]  /*3430*/  USEL UR5, UR4, URZ, UP0 ;  /* 0x000000ff04057287 */ /* 0x000fc80008000000 */
[----:B------:R-:W-:Y:S02]  /*3440*/  LOP3.LUT R12, R12, UR7, RZ, 0x3c, !PT ;  /* 0x000000070c0c7c12 */ /* 0x000fe4000f8e3cff */
[----:B--2---:R-:W-:-:S04]  /*3450*/  SHF.L.U32 R4, R10, 0x1f, RZ ;  /* 0x0000001f0a047819 */ /* 0x004fc800000006ff */
[----:B------:R-:W2:Y:S02]  /*3460*/  SYNCS.PHASECHK.TRANS64.TRYWAIT P1, [R2+URZ+0x120], R4 ;  /* 0x00012004020075a7 */ /* 0x000ea400080211ff */
[----:B--2---:R-:W-:Y:S05]  /*3470*/  @!P1 BRA `(.L_x_60) ;  /* 0x0000006400889947 */ /* 0x004fea0003800000 */
.L_x_190:
[C---:B--2---:R-:W-:Y:S01]  /*3480*/  LEA R4, R11.reuse, UR6, 0x4 ;  /* 0x000000060b047c11 */ /* 0x044fe2000f8e20ff */
[----:B------:R-:W-:Y:S01]  /*3490*/  VIADD R2, R2, 0x130 ;  /* 0x0000013002027836 */ /* 0x000fe20000000000 */
[----:B------:R-:W-:Y:S01]  /*34a0*/  SEL R8, R8, RZ, P0 ;  /* 0x000000ff08087207 */ /* 0x000fe20000000000 */
[----:B------:R-:W-:-:S03]  /*34b0*/  VIADD R11, R11, 0x1 ;  /* 0x000000010b0b7836 */ /* 0x000fc60000000000 */
[----:B------:R-:W2:Y:S01]  /*34c0*/  LDS.128 R4, [R4+0x1b0] ;  /* 0x0001b00004047984 */ /* 0x000ea20000000c00 */
[----:B------:R-:W-:Y:S02]  /*34d0*/  PRMT R2, RZ, 0x654, R2 ;  /* 0x00000654ff027816 */ /* 0x000fe40000000002 */
[C---:B------:R-:W-:Y:S01]  /*34e0*/  ISETP.NE.AND P1, PT, R11.reuse, 0x2, PT ;  /* 0x000000020b00780c */ /* 0x040fe20003f25270 */
[----:B------:R-:W-:Y:S01]  /*34f0*/  @!PT LDS RZ, [RZ] ;  /* 0x00000000fffff984 */ /* 0x000fe20000000800 */
[----:B------:R-:W-:Y:S01]  /*3500*/  @!PT LDS RZ, [RZ] ;  /* 0x00000000fffff984 */ /* 0x000fe20000000800 */
[----:B------:R-:W-:Y:S01]  /*3510*/  @!PT LDS RZ, [RZ] ;  /* 0x00000000fffff984 */ /* 0x000fe20000000800 */
[----:B------:R-:W-:Y:S01]  /*3520*/  @!PT LDS RZ, [RZ] ;  /* 0x00000000fffff984 */ /* 0x000fe20000000800 */
[----:B------:R3:W-:Y:S06]  /*3530*/  MEMBAR.ALL.CTA ;  /* 0x0000000000007992 */ /* 0x0007ec0000008000 */
[----:B---3--:R-:W3:Y:S01]  /*3540*/  FENCE.VIEW.ASYNC.S ;  /* 0x00000000000073c6 */ /* 0x008ee20000000000 */
[----:B------:R-:W-:Y:S01]  /*3550*/  SEL R11, R11, RZ, P1 ;  /* 0x000000ff0b0b7207 */ /* 0x000fe20000800000 */
[----:B---3--:R3:W-:Y:S01]  /*3560*/  SYNCS.ARRIVE.TRANS64.RED.A1T0 RZ, [R2+URZ], RZ ;  /* 0x000000ff02ff79a7 */ /* 0x0087e200081004ff */
[----:B--2---:R-:W-:-:S02]  /*3570*/  LOP3.LUT P3, RZ, R6, 0x1, RZ, 0xc0, !PT ;  /* 0x0000000106ff7812 */ /* 0x004fc4000786c0ff */
[----:B------:R-:W-:-:S04]  /*3580*/  SEL R4, RZ, 0x1, P1 ;  /* 0x00000001ff047807 */ /* 0x000fc80000800000 */
[----:B------:R-:W-:Y:S02]  /*3590*/  LOP3.LUT R10, R10, R4, RZ, 0x3c, !PT ;  /* 0x000000040a0a7212 */ /* 0x000fe400078e3cff */
[----:B---3--:R-:W-:-:S04]  /*35a0*/  SEL R2, RZ, 0x1, P0 ;  /* 0x00000001ff027807 */ /* 0x008fc80000000000 */
[----:B------:R-:W-:Y:S01]  /*35b0*/  LOP3.LUT R9, R9, R2, RZ, 0x3c, !PT ;  /* 0x0000000209097212 */ /* 0x000fe200078e3cff */
[----:B------:R-:W-:Y:S06]  /*35c0*/  @P3 BRA `(.L_x_61) ;  /* 0xfffffffc002c3947 */ /* 0x000fec000383ffff */
[----:B------:R-:W-:Y:S01]  /*35d0*/  ULEA UR4, UR5, UR6, 0x3 ;  /* 0x0000000605047291 */ /* 0x000fe2000f8e18ff */
[----:B------:R-:W-:-:S08]  /*35e0*/  SHF.L.U32 R2, R12, 0x1f, RZ ;  /* 0x0000001f0c027819 */ /* 0x000fd000000006ff */
[----:B------:R-:W2:Y:S02]  /*35f0*/  SYNCS.PHASECHK.TRANS64 P0, [UR4+0x130], R2 ;  /* 0x00013002ff0075a7 */ /* 0x000ea40008001004 */
[----:B--2---:R-:W-:Y:S05]  /*3600*/  @P0 BRA `(.L_x_62) ;  /* 0x0000000000080947 */ /* 0x004fea0003800000 */
[----:B------:R-:W2:Y:S02]  /*3610*/  SYNCS.PHASECHK.TRANS64.TRYWAIT P0, [UR4+0x130], R2 ;  /* 0x00013002ff0075a7 */ /* 0x000ea40008001104 */
[----:B--2---:R-:W-:Y:S05]  /*3620*/  @!P0 BRA `(.L_x_63) ;  /* 0x0000006400308947 */ /* 0x004fea0003800000 */
.L_x_62:
[----:B------:R-:W-:-:S04]  /*3630*/  UIADD3 UR7, UPT, UPT, UR5, 0x1, URZ ;  /* 0x0000000105077890 */ /* 0x000fc8000fffe0ff */
[----:B------:R-:W-:-:S04]  /*3640*/  UISETP.NE.AND UP0, UPT, UR7, 0x2, UPT ;  /* 0x000000020700788c */ /* 0x000fc8000bf05270 */
[----:B------:R-:W-:Y:S02]  /*3650*/  USEL UR8, URZ, 0x1, UP0 ;  /* 0x00000001ff087887 */ /* 0x000fe40008000000 */
[----:B------:R-:W-:-:S04]  /*3660*/  USEL UR7, UR7, URZ, UP0 ;  /* 0x000000ff07077287 */ /* 0x000fc80008000000 */
[----:B------:R-:W-:Y:S01]  /*3670*/  ULEA UR7, UR7, UR6, 0x3 ;  /* 0x0000000607077291 */ /* 0x000fe2000f8e18ff */
[----:B--2---:R-:W-:-:S04]  /*3680*/  LOP3.LUT R2, R12, UR8, RZ, 0x3c, !PT ;  /* 0x000000080c027c12 */ /* 0x004fc8000f8e3cff */
[----:B------:R-:W-:-:S04]  /*3690*/  SHF.L.U32 R0, R2, 0x1f, RZ ;  /* 0x0000001f02007819 */ /* 0x000fc800000006ff */
[----:B------:R-:W2:Y:S02]  /*36a0*/  SYNCS.PHASECHK.TRANS64 P0, [UR7+0x130], R0 ;  /* 0x00013000ff0075a7 */ /* 0x000ea40008001007 */
[----:B-12---:R-:W-:Y:S05]  /*36b0*/  @P0 EXIT ;  /* 0x000000000000094d */ /* 0x006fea0003800000 */
[----:B------:R-:W-:Y:S02]  /*36c0*/  SHF.L.U32 R2, R2, 0x1f, RZ ;  /* 0x0000001f02027819 */ /* 0x000fe400000006ff */
[----:B------:R-:W-:-:S07]  /*36d0*/  MOV R0, UR7 ;  /* 0x0000000700007c02 */ /* 0x000fce0008000f00 */
.L_x_64:
[----:B-1----:R1:W2:Y:S02]  /*36e0*/  SYNCS.PHASECHK.TRANS64.TRYWAIT P0, [R0+URZ+0x130], R2 ;  /* 0x00013002000075a7 */ /* 0x0022a400080011ff */
[----:B--2---:R-:W-:Y:S05]  /*36f0*/  @!P0 NANOSLEEP.SYNCS 0x989680 ;  /* 0x009896800000895d */ /* 0x004fea0003900000 */
[----:B------:R-:W2:Y:S02]  /*3700*/  @!P0 SYNCS.PHASECHK.TRANS64 P0, [R0+URZ+0x130], R2 ;  /* 0x00013002000085a7 */ /* 0x000ea400080010ff */
[----:B--2---:R-:W-:Y:S05]  /*3710*/  @P0 EXIT ;  /* 0x000000000000094d */ /* 0x004fea0003800000 */
[----:B------:R-:W-:Y:S05]  /*3720*/  BRA `(.L_x_64) ;  /* 0xfffffffc00ec7947 */ /* 0x000fea000383ffff */
.L_x_57:
[----:B------:R-:W-:Y:S05]  /*3730*/  BRA.U UP5, `(.L_x_65) ;  /* 0x0000001105d47547 */ /* 0x000fea000b800000 */
[----:B------:R-:W-:Y:S01]  /*3740*/  UMOV UR4, 0x40 ;  /* 0x0000004000047882 */ /* 0x000fe20000000000 */
[----:B------:R-:W-:Y:S01]  /*3750*/  NOP ;  /* 0x0000000000007918 */ /* 0x000fe20000000000 */
[----:B------:R-:W-:Y:S01]  /*3760*/  ULEA UR5, UR47, UR4, 0x18 ;  /* 0x000000042f057291 */ /* 0x000fe2000f8ec0ff */
[----:B------:R-:W-:Y:S02]  /*3770*/  UMOV UR6, 0x400 ;  /* 0x0000040000067882 */ /* 0x000fe40000000000 */
[----:B------:R-:W-:-:S06]  /*3780*/  ULEA UR6, UR47, UR6, 0x18 ;  /* 0x000000062f067291 */ /* 0x000fcc000f8ec0ff */
[----:B------:R-:W2:Y:S02]  /*3790*/  LDS.U8 R0, [UR5+0x1c] ;  /* 0x00001c05ff007984 */ /* 0x000ea40008000000 */
[----:B--2---:R-:W-:-:S13]  /*37a0*/  ISETP.NE.AND P0, PT, R0, RZ, PT ;  /* 0x000000ff0000720c */ /* 0x004fda0003f05270 */
[----:B------:R-:W-:Y:S05]  /*37b0*/  @P0 BRA `(.L_x_66) ;  /* 0x0000000400080947 */ /* 0x000fea0003800000 */
[----:B------:R-:W-:Y:S02]  /*37c0*/  UISETP.NE.U32.AND UP1, UPT, UR48, 0x1, UPT ;  /* 0x000000013000788c */ /* 0x000fe4000bf25070 */
[----:B------:R-:W-:-:S07]  /*37d0*/  UIADD3 UR7, UPT, UPT, UR5, 0x8, URZ ;  /* 0x0000000805077890 */ /* 0x000fce000fffe0ff */
[----:B------:R-:W-:Y:S05]  /*37e0*/  BRA.U !UP1, `(.L_x_67) ;  /* 0x00000001099c7547 */ /* 0x000fea000b800000 */
[----:B------:R-:W-:Y:S01]  /*37f0*/  ELECT P0, URZ, PT ;  /* 0x0000000000ff782f */ /* 0x000fe20003800000 */
[----:B------:R-:W-:-:S12]  /*3800*/  BSSY B0, `(.L_x_67) ;  /* 0x0000025000007945 */ /* 0x000fd80003800000 */
[----:B------:R-:W-:Y:S05]  /*3810*/  @!P0 BRA `(.L_x_68) ;  /* 0x00000000008c8947 */ /* 0x000fea0003800000 */
[----:B------:R-:W-:-:S05]  /*3820*/  UMOV UR4, 0x10 ;  /* 0x0000001000047882 */ /* 0x000fca0000000000 */
[----:B------:R-:W-:Y:S04]  /*3830*/  DEPBAR.LE SB2, 0x36 ;  /* 0x0000ad800000791a */ /* 0x000fe80000000000 */
[----:B------:R-:W2:Y:S02]  /*3840*/  UTCATOMSWS.2CTA.FIND_AND_SET.ALIGN UP0, UR4, UR4 ;  /* 0x00000004000475e3 */ /* 0x000ea40008200800 */
[----:B--2---:R-:W-:Y:S01]  /*3850*/  MOV R10, UR4 ;  /* 0x00000004000a7c02 */ /* 0x004fe20008000f00 */
[----:B------:R-:W-:Y:S06]  /*3860*/  BRA.U UP0, `(.L_x_69) ;  /* 0x0000000100187547 */ /* 0x000fec000b800000 */
.L_x_70:
[----:B------:R-:W-:Y:S05]  /*3870*/  NANOSLEEP 0x64 ;  /* 0x000000640000795d */ /* 0x000fea0003800000 */
[----:B------:R-:W-:-:S05]  /*3880*/  UMOV UR4, 0x10 ;  /* 0x0000001000047882 */ /* 0x000fca0000000000 */
[----:B------:R-:W-:Y:S04]  /*3890*/  DEPBAR.LE SB2, 0x36 ;  /* 0x0000ad800000791a */ /* 0x000fe80000000000 */
[----:B------:R-:W2:Y:S02]  /*38a0*/  UTCATOMSWS.2CTA.FIND_AND_SET.ALIGN UP0, UR4, UR4 ;  /* 0x00000004000475e3 */ /* 0x000ea40008200800 */
[----:B--2---:R-:W-:Y:S01]  /*38b0*/  MOV R10, UR4 ;  /* 0x00000004000a7c02 */ /* 0x004fe20008000f00 */
[----:B------:R-:W-:Y:S05]  /*38c0*/  BRA.U !UP0, `(.L_x_70) ;  /* 0xfffffffd08e87547 */ /* 0x000fea000b83ffff */
.L_x_69:
[----:B------:R-:W2:Y:S01]  /*38d0*/  LDS R6, [UR5+0x10] ;  /* 0x00001005ff067984 */ /* 0x000ea20008000800 */
[----:B------:R-:W-:Y:S01]  /*38e0*/  IMAD.U32 R0, RZ, RZ, UR6 ;  /* 0x00000006ff007e24 */ /* 0x000fe2000f8e00ff */
[----:B------:R-:W-:-:S03]  /*38f0*/  MOV R4, UR49 ;  /* 0x0000003100047c02 */ /* 0x000fc60008000f00 */
[----:B------:R-:W-:Y:S01]  /*3900*/  VIADD R0, R0, 0x1d0 ;  /* 0x000001d000007836 */ /* 0x000fe20000000000 */
[----:B--2---:R-:W-:-:S04]  /*3910*/  SHF.L.U32 R6, R6, 0x1f, RZ ;  /* 0x0000001f06067819 */ /* 0x004fc800000006ff */
[----:B------:R-:W2:Y:S02]  /*3920*/  SYNCS.PHASECHK.TRANS64.TRYWAIT P0, [UR5+0x8], R6 ;  /* 0x00000806ff0075a7 */ /* 0x000ea40008001105 */
[----:B--2---:R-:W-:Y:S05]  /*3930*/  @P0 BRA `(.L_x_71) ;  /* 0x0000000000080947 */ /* 0x004fea0003800000 */
[----:B------:R-:W2:Y:S02]  /*3940*/  SYNCS.PHASECHK.TRANS64.TRYWAIT P0, [UR5+0x8], R6 ;  /* 0x00000806ff0075a7 */ /* 0x000ea40008001105 */
[----:B--2---:R-:W-:Y:S05]  /*3950*/  @!P0 BRA `(.L_x_72) ;  /* 0x00000060007c8947 */ /* 0x004fea0003800000 */
.L_x_71:
[----:B------:R-:W-:Y:S01]  /*3960*/  PRMT R4, R4, 0x654, R0 ;  /* 0x0000065404047816 */ /* 0x000fe20000000000 */
[----:B------:R-:W-:Y:S01]  /*3970*/  HFMA2 R0, -RZ, RZ, 0, 5.9604644775390625e-08 ;  /* 0x00000001ff007431 */ /* 0x000fe200000001ff */
[----:B------:R-:W-:Y:S01]  /*3980*/  UPRMT UR4, UR49, 0x654, UR7 ;  /* 0x0000065431047896 */ /* 0x000fe20008000007 */
[----:B------:R-:W-:Y:S02]  /*3990*/  IMAD.MOV.U32 R8, RZ, RZ, 0xffff ;  /* 0x0000ffffff087424 */ /* 0x000fe400078e00ff */
[----:B--2---:R-:W-:Y:S02]  /*39a0*/  IMAD.MOV.U32 R6, RZ, RZ, 0x4 ;  /* 0x00000004ff067424 */ /* 0x004fe400078e00ff */
[----:B------:R-:W-:Y:S01]  /*39b0*/  IMAD.SHL.U32 R9, R10, 0x20, RZ ;  /* 0x000000200a097824 */ /* 0x000fe200078e00ff */
[----:B------:R-:W-:Y:S02]  /*39c0*/  MOV R5, UR4 ;  /* 0x0000000400057c02 */ /* 0x000fe40008000f00 */
[-C--:B------:R-:W-:Y:S01]  /*39d0*/  SHF.L.U32 R8, R8, R10.reuse, RZ ;  /* 0x0000000a08087219 */ /* 0x080fe200000006ff */
[----:B------:R2:W-:Y:S01]  /*39e0*/  SYNCS.ARRIVE.TRANS64.RED RZ, [UR4], R6 ;  /* 0x00000006ffff79a7 */ /* 0x0005e20008000404 */
[----:B------:R-:W-:Y:S01]  /*39f0*/  SHF.L.U32 R7, R0, R10, RZ ;  /* 0x0000000a00077219 */ /* 0x000fe200000006ff */
[----:B------:R2:W-:Y:S04]  /*3a00*/  STS [UR6+0x1d0], R9 ;  /* 0x0001d009ff007988 */ /* 0x0005e80008000806 */
[----:B------:R2:W-:Y:S04]  /*3a10*/  STAS [R4.64], R10 ;  /* 0x0000000a04007dbd */ /* 0x0005e8000c0008ff */
[----:B------:R2:W-:Y:S04]  /*3a20*/  ATOMS.OR RZ, [UR5+0x14], R8 ;  /* 0x00001408ffff798c */ /* 0x0005e8000b000005 */
[----:B------:R2:W-:Y:S04]  /*3a30*/  ATOMS.OR RZ, [UR5+0x18], R7 ;  /* 0x00001807ffff798c */ /* 0x0005e8000b000005 */
[----:B------:R2:W-:Y:S02]  /*3a40*/  ATOMS.XOR RZ, [UR5+0x10], R0 ;  /* 0x00001000ffff798c */ /* 0x0005e4000b800005 */
.L_x_68:
[----:B-1----:R-:W-:Y:S05]  /*3a50*/  BSYNC B0 ;  /* 0x0000000000007941 */ /* 0x002fea0003800000 */
.L_x_67:
[----:B------:R-:W-:Y:S05]  /*3a60*/  BRA.U UP1, `(.L_x_73) ;  /* 0x00000001016c7547 */ /* 0x000fea000b800000 */
[----:B------:R-:W-:-:S03]  /*3a70*/  UMOV UR4, 0xffffffff ;  /* 0xffffffff00047882 */ /* 0x000fc60000000000 */
[----:B------:R-:W-:Y:S05]  /*3a80*/  BRA.DIV UR4, `(.L_x_74) ;  /* 0x0000006204487947 */ /* 0x000fea000b800000 */
[----:B------:R-:W-:-:S13]  /*3a90*/  ELECT P6, URZ, PT ;  /* 0x0000000000ff782f */ /* 0x000fda00038c0000 */
.L_x_194:
[----:B------:R-:W-:Y:S05]  /*3aa0*/  @!P6 BRA `(.L_x_73) ;  /* 0x00000000005ce947 */ /* 0x000fea0003800000 */
[----:B--2---:R-:W2:Y:S02]  /*3ab0*/  LDS R4, [UR5+0x10] ;  /* 0x00001005ff047984 */ /* 0x004ea40008000800 */
[----:B--2---:R-:W-:-:S04]  /*3ac0*/  SHF.L.U32 R4, R4, 0x1f, RZ ;  /* 0x0000001f04047819 */ /* 0x004fc800000006ff */
[----:B------:R-:W2:Y:S02]  /*3ad0*/  SYNCS.PHASECHK.TRANS64.TRYWAIT P0, [UR5+0x8], R4 ;  /* 0x00000804ff0075a7 */ /* 0x000ea40008001105 */
[----:B--2---:R-:W-:Y:S05]  /*3ae0*/  @P0 BRA `(.L_x_75) ;  /* 0x0000000000080947 */ /* 0x004fea0003800000 */
[----:B------:R-:W2:Y:S02]  /*3af0*/  SYNCS.PHASECHK.TRANS64.TRYWAIT P0, [UR5+0x8], R4 ;  /* 0x00000804ff0075a7 */ /* 0x000ea40008001105 */
[----:B--2---:R-:W-:Y:S05]  /*3b00*/  @!P0 BRA `(.L_x_76) ;  /* 0x0000006000488947 */ /* 0x004fea0003800000 */
.L_x_75:
[----:B------:R-:W3:Y:S01]  /*3b10*/  LDS R6, [UR6+0x1d0] ;  /* 0x0001d006ff067984 */ /* 0x000ee20008000800 */
[----:B--2---:R-:W-:Y:S02]  /*3b20*/  HFMA2 R0, -RZ, RZ, 0, 5.9604644775390625e-08 ;  /* 0x00000001ff007431 */ /* 0x004fe400000001ff */
[----:B------:R-:W-:Y:S01]  /*3b30*/  IMAD.MOV.U32 R4, RZ, RZ, 0xffff ;  /* 0x0000ffffff047424 */ /* 0x000fe200078e00ff */
[----:B------:R-:W-:Y:S01]  /*3b40*/  UPRMT UR4, UR49, 0x654, UR7 ;  /* 0x0000065431047896 */ /* 0x000fe20008000007 */
[----:B---3--:R-:W-:-:S03]  /*3b50*/  IMAD.SHL.U32 R5, R6, 0x20, RZ ;  /* 0x0000002006057824 */ /* 0x008fc600078e00ff */
[-C--:B------:R-:W-:Y:S02]  /*3b60*/  SHF.L.U32 R4, R4, R6.reuse, RZ ;  /* 0x0000000604047219 */ /* 0x080fe400000006ff */
[----:B------:R-:W-:Y:S01]  /*3b70*/  SHF.L.U32 R6, R0, R6, RZ ;  /* 0x0000000600067219 */ /* 0x000fe200000006ff */
[----:B------:R3:W-:Y:S04]  /*3b80*/  STS [UR6+0x1d0], R5 ;  /* 0x0001d005ff007988 */ /* 0x0007e80008000806 */
[----:B------:R3:W-:Y:S04]  /*3b90*/  ATOMS.OR RZ, [UR5+0x14], R4 ;  /* 0x00001404ffff798c */ /* 0x0007e8000b000005 */
[----:B------:R3:W-:Y:S01]  /*3ba0*/  ATOMS.OR RZ, [UR5+0x18], R6 ;  /* 0x00001806ffff798c */ /* 0x0007e2000b000005 */
[----:B------:R-:W-:Y:S03]  /*3bb0*/  SYNCS.ARRIVE.TRANS64.RED.A1T0 RZ, [UR4], RZ ;  /* 0x000000ffffff79a7 */ /* 0x000fe60008100404 */
[----:B------:R3:W-:Y:S01]  /*3bc0*/  ATOMS.XOR RZ, [UR5+0x10], R0 ;  /* 0x00001000ffff798c */ /* 0x0007e2000b800005 */
[----:B------:R-:W-:Y:S05]  /*3bd0*/  BRA `(.L_x_73) ;  /* 0x0000000000107947 */ /* 0x000fea0003800000 */
.L_x_66:
[----:B------:R-:W-:Y:S02]  /*3be0*/  MOV R0, 0xffffffff ;  /* 0xffffffff00007802 */ /* 0x000fe40000000f00 */
[----:B------:R-:W-:-:S03]  /*3bf0*/  MOV R4, 0x3c20 ;  /* 0x00003c2000047802 */ /* 0x000fc60000000f00 */
[----:B------:R2:W-:Y:S04]  /*3c00*/  STS [UR6+0x1d0], R0 ;  /* 0x0001d000ff007988 */ /* 0x0005e80008000806 */
[----:B-12--5:R-:W-:Y:S05]  /*3c10*/  CALL.REL.NOINC `($__internal_1_$__cuda_sm10x_tcgen05_guardrail_trap_phase_invalid_during_alloc) ;  /* 0x00000068001c7944 */ /* 0x026fea0003c00000 */
.L_x_73:
[----:B------:R-:W-:Y:S05]  /*3c20*/  WARPSYNC.ALL ;  /* 0x0000000000007948 */ /* 0x000fea0003800000 */
[----:B------:R-:W4:Y:S01]  /*3c30*/  S2UR UR4, SR_CgaCtaId ;  /* 0x00000000000479c3 */ /* 0x000f220000008800 */
[----:B------:R-:W-:Y:S01]  /*3c40*/  UMOV UR26, 0x400 ;  /* 0x00000400001a7882 */ /* 0x000fe20000000000 */
[----:B------:R-:W-:-:S06]  /*3c50*/  NOP ;  /* 0x0000000000007918 */ /* 0x000fcc0000000000 */
[----:B------:R-:W-:Y:S06]  /*3c60*/  BAR.ARV 0x6, 0xa0 ;  /* 0x0182800000007b1d */ /* 0x000fec0000002000 */
[----:B------:R-:W1:Y:S01]  /*3c70*/  LDCU UR6, c[0x0][0x38c] ;  /* 0x00007180ff0677ac */ /* 0x000e620008000800 */
[----:B------:R-:W-:Y:S01]  /*3c80*/  LOP3.LUT R3, R3, 0xffff, RZ, 0xc0, !PT ;  /* 0x0000ffff03037812 */ /* 0x000fe200078ec0ff */
[----:B--2---:R-:W-:Y:S01]  /*3c90*/  IMAD.MOV.U32 R9, RZ, RZ, 0x1 ;  /* 0x00000001ff097424 */ /* 0x004fe200078e00ff */
[----:B------:R-:W-:Y:S01]  /*3ca0*/  LOP3.LUT R2, R2, 0xffff, RZ, 0xc0, !PT ;  /* 0x0000ffff02027812 */ /* 0x000fe200078ec0ff */
[----:B------:R-:W-:Y:S01]  /*3cb0*/  IMAD.MOV.U32 R8, RZ, RZ, RZ ;  /* 0x000000ffff087224 */ /* 0x000fe200078e00ff */
[----:B------:R-:W-:Y:S01]  /*3cc0*/  R2UR UR28, R3 ;  /* 0x00000000031c72ca */ /* 0x000fe200000e0000 */
[----:B------:R-:W-:Y:S01]  /*3cd0*/  UMOV UR32, URZ ;  /* 0x000000ff00207c82 */ /* 0x000fe20008000000 */
[----:B------:R-:W-:-:S02]  /*3ce0*/  R2UR UR42, R2 ;  /* 0x00000000022a72ca */ /* 0x000fc400000e0000 */
[----:B------:R-:W-:Y:S01]  /*3cf0*/  CS2R R2, SRZ ;  /* 0x0000000000027805 */ /* 0x000fe2000001ff00 */
[----:B------:R-:W-:Y:S01]  /*3d00*/  UMOV UR23, URZ ;  /* 0x000000ff00177c82 */ /* 0x000fe20008000000 */
[----:B----4-:R-:W-:Y:S01]  /*3d10*/  ULEA UR26, UR4, UR26, 0x18 ;  /* 0x0000001a041a7291 */ /* 0x010fe2000f8ec0ff */
[----:B------:R-:W-:Y:S01]  /*3d20*/  UMOV UR22, URZ ;  /* 0x000000ff00167c82 */ /* 0x000fe20008000000 */
[----:B------:R-:W-:Y:S02]  /*3d30*/  UISETP.NE.AND UP3, UPT, UR48, URZ, UPT ;  /* 0x000000ff3000728c */ /* 0x000fe4000bf65270 */
[----:B------:R-:W-:Y:S02]  /*3d40*/  UIADD3 UR4, UPT, UPT, UR26, 0x4300, URZ ;  /* 0x000043001a047890 */ /* 0x000fe4000fffe0ff */
[----:B------:R-:W-:-:S03]  /*3d50*/  UIADD3 UR5, UPT, UPT, UR26, 0x1e300, URZ ;  /* 0x0001e3001a057890 */ /* 0x000fc6000fffe0ff */
[----:B---3--:R-:W2:Y:S01]  /*3d60*/  LDS R0, [UR26+0x1d0] ;  /* 0x0001d01aff007984 */ /* 0x008ea20008000800 */
[----:B-1----:R-:W-:Y:S02]  /*3d70*/  UIADD3 UR6, UPT, UPT, UR6, 0x3f, URZ ;  /* 0x0000003f06067890 */ /* 0x002fe4000fffe0ff */
[----:B------:R-:W-:Y:S02]  /*3d80*/  USHF.R.U32.HI UR4, URZ, 0x4, UR4 ;  /* 0x00000004ff047899 */ /* 0x000fe40008011604 */
[----:B------:R-:W-:Y:S02]  /*3d90*/  USHF.R.S32.HI UR33, URZ, 0x1f, UR6 ;  /* 0x0000001fff217899 */ /* 0x000fe40008011406 */
[----:B------:R-:W-:Y:S02]  /*3da0*/  USHF.R.U32.HI UR5, URZ, 0x4, UR5 ;  /* 0x00000004ff057899 */ /* 0x000fe40008011605 */
[----:B------:R-:W-:Y:S02]  /*3db0*/  ULEA.HI UR33, UR33, UR6, URZ, 0x6 ;  /* 0x0000000621217291 */ /* 0x000fe4000f8f30ff */
[----:B------:R-:W-:-:S02]  /*3dc0*/  ULOP3.LUT UR29, UR4, 0x3fff, URZ, 0xc0, !UPT ;  /* 0x00003fff041d7892 */ /* 0x000fc4000f8ec0ff */
[----:B------:R-:W-:Y:S01]  /*3dd0*/  USHF.R.S32.HI UR33, URZ, 0x6, UR33 ;  /* 0x00000006ff217899 */ /* 0x000fe20008011421 */
[----:B------:R-:W-:Y:S01]  /*3de0*/  UMOV UR40, 0x0 ;  /* 0x0000000000287882 */ /* 0x000fe20000000000 */
[----:B------:R-:W-:Y:S02]  /*3df0*/  UMOV UR41, 0x8210010 ;  /* 0x0821001000297882 */ /* 0x000fe40000000000 */
[----:B------:R-:W-:Y:S02]  /*3e00*/  UISETP.LT.AND UP0, UPT, UR33, 0x1, UPT ;  /* 0x000000012100788c */ /* 0x000fe4000bf01270 */
[----:B------:R-:W-:Y:S02]  /*3e10*/  ULOP3.LUT UR30, UR5, 0x3fff, URZ, 0xc0, !UPT ;  /* 0x00003fff051e7892 */ /* 0x000fe4000f8ec0ff */
[----:B------:R-:W-:Y:S02]  /*3e20*/  ULOP3.LUT UR29, UR29, 0x10000, URZ, 0xfc, !UPT ;  /* 0x000100001d1d7892 */ /* 0x000fe4000f8efcff */
[----:B------:R-:W-:Y:S01]  /*3e30*/  USEL UR43, UR33, 0x1, !UP0 ;  /* 0x00000001212b7887 */ /* 0x000fe2000c000000 */
[----:B------:R-:W-:Y:S01]  /*3e40*/  UMOV UR38, 0x0 ;  /* 0x0000000000267882 */ /* 0x000fe20000000000 */
[----:B------:R-:W-:Y:S01]  /*3e50*/  UMOV UR39, 0x8210010 ;  /* 0x0821001000277882 */ /* 0x000fe20000000000 */
[----:B------:R-:W-:Y:S01]  /*3e60*/  UMOV UR36, 0x0 ;  /* 0x0000000000247882 */ /* 0x000fe20000000000 */
[----:B------:R-:W-:Y:S01]  /*3e70*/  UMOV UR37, 0x8210010 ;  /* 0x0821001000257882 */ /* 0x000fe20000000000 */
[----:B------:R-:W-:Y:S01]  /*3e80*/  UMOV UR34, 0x0 ;  /* 0x0000000000227882 */ /* 0x000fe20000000000 */
[----:B------:R-:W-:Y:S01]  /*3e90*/  UMOV UR35, 0x8210010 ;  /* 0x0821001000237882 */ /* 0x000fe20000000000 */
[----:B--2---:R-:W-:-:S15]  /*3ea0*/  R2UR UR44, R0 ;  /* 0x00000000002c72ca */ /* 0x004fde00000e0000 */
.L_x_84:
[C---:B------:R-:W-:Y:S02]  /*3eb0*/  LEA R0, R8.reuse, UR26, 0x3 ;  /* 0x0000001a08007c11 */ /* 0x040fe4000f8e18ff */
[----:B------:R-:W-:Y:S02]  /*3ec0*/  SHF.L.U32 R4, R3, 0x1f, RZ ;  /* 0x0000001f03047819 */ /* 0x000fe400000006ff */
[----:B------:R-:W-:Y:S02]  /*3ed0*/  LEA R5, R8, UR26, 0x4 ;  /* 0x0000001a08057c11 */ /* 0x000fe4000f8e20ff */
[----:B------:R-:W1:Y:S02]  /*3ee0*/  SYNCS.PHASECHK.TRANS64.TRYWAIT P0, [R0+URZ+0x120], R4 ;  /* 0x00012004000075a7 */ /* 0x000e6400080011ff */
[----:B-1-3--:R-:W-:Y:S05]  /*3ef0*/  @!P0 BRA `(.L_x_77) ;  /* 0x0000005c00648947 */ /* 0x00afea0003800000 */
.L_x_195:
[----:B-1----:R-:W1:Y:S01]  /*3f00*/  LDS.128 R4, [R5+0x1b0] ;  /* 0x0001b00005047984 */ /* 0x002e620000000c00 */
[----:B------:R-:W-:Y:S02]  /*3f10*/  VIADD R0, R0, 0x130 ;  /* 0x0000013000007836 */ /* 0x000fe40000000000 */
[----:B------:R-:W-:Y:S01]  /*3f20*/  VIADD R8, R8, 0x1 ;  /* 0x0000000108087836 */ /* 0x000fe20000000000 */
[----:B------:R-:W-:Y:S01]  /*3f30*/  @!PT LDS RZ, [RZ] ;  /* 0x00000000fffff984 */ /* 0x000fe20000000800 */
[----:B------:R-:W-:Y:S01]  /*3f40*/  @!PT LDS RZ, [RZ] ;  /* 0x00000000fffff984 */ /* 0x000fe20000000800 */
[----:B------:R-:W-:Y:S01]  /*3f50*/  @!PT LDS RZ, [RZ] ;  /* 0x00000000fffff984 */ /* 0x000fe20000000800 */
[----:B------:R-:W-:Y:S01]  /*3f60*/  @!PT LDS RZ, [RZ] ;  /* 0x00000000fffff984 */ /* 0x000fe20000000800 */
[----:B------:R2:W-:Y:S06]  /*3f70*/  MEMBAR.ALL.CTA ;  /* 0x0000000000007992 */ /* 0x0005ec0000008000 */
[----:B--2---:R-:W2:Y:S01]  /*3f80*/  FENCE.VIEW.ASYNC.S ;  /* 0x00000000000073c6 */ /* 0x004ea20000000000 */
[----:B------:R-:W-:-:S04]  /*3f90*/  PRMT R0, RZ, 0x654, R0 ;  /* 0x00000654ff007816 */ /* 0x000fc80000000000 */
[----:B--2---:R2:W-:Y:S01]  /*3fa0*/  SYNCS.ARRIVE.TRANS64.RED.A1T0 RZ, [R0+URZ], RZ ;  /* 0x000000ff00ff79a7 */ /* 0x0045e200081004ff */
[----:B-1----:R-:W-:Y:S01]  /*3fb0*/  LOP3.LUT P1, RZ, R6, 0x1, RZ, 0xc0, !PT ;  /* 0x0000000106ff7812 */ /* 0x002fe2000782c0ff */
[----:B--2---:R-:W-:-:S12]  /*3fc0*/  BRA.U UP3, `(.L_x_78) ;  /* 0x0000000503087547 */ /* 0x004fd8000b800000 */
[----:B------:R-:W1:Y:S01]  /*3fd0*/  LDCU UR4, c[0x0][0x38c] ;  /* 0x00007180ff0477ac */ /* 0x000e620008000800 */
[----:B------:R-:W-:Y:S02]  /*3fe0*/  PLOP3.LUT P2, PT, PT, PT, PT, 0x80, 0x8 ;  /* 0x000000000008781c */ /* 0x000fe40003f4f070 */
[----:B------:R-:W-:Y:S01]  /*3ff0*/  SHF.L.U32 R4, R9, 0x1f, RZ ;  /* 0x0000001f09047819 */ /* 0x000fe200000006ff */
[----:B------:R-:W-:Y:S02]  /*4000*/  ULEA UR31, UR32, UR26, 0x3 ;  /* 0x0000001a201f7291 */ /* 0x000fe4000f8e18ff */
[----:B------:R-:W-:Y:S02]  /*4010*/  ULEA UR11, UR32, UR44, 0x6 ;  /* 0x0000002c200b7291 */ /* 0x000fe4000f8e30ff */
[----:B-1----:R-:W-:-:S06]  /*4020*/  UISETP.GE.AND UP0, UPT, UR4, 0x1, UPT ;  /* 0x000000010400788c */ /* 0x002fcc000bf06270 */
[----:B------:R-:W-:-:S05]  /*4030*/  PLOP3.LUT P0, PT, PT, PT, UP0, 0x80, 0x8 ;  /* 0x000000000008781c */ /* 0x000fca0003f0f008 */
[----:B------:R-:W-:-:S08]  /*4040*/  @UP0 ULEA UR4, UR23, UR26, 0x3 ;  /* 0x0000001a17040291 */ /* 0x000fd0000f8e18ff */
[----:B------:R-:W-:-:S04]  /*4050*/  @P0 SHF.L.U32 R0, R2, 0x1f, RZ ;  /* 0x0000001f02000819 */ /* 0x000fc800000006ff */
[----:B------:R1:W2:Y:S01]  /*4060*/  @P0 SYNCS.PHASECHK.TRANS64.TRYWAIT P2, [UR4], R0 ;  /* 0x00000000ff0005a7 */ /* 0x0002a20008041104 */
[----:B------:R-:W3:Y:S02]  /*4070*/  SYNCS.PHASECHK.TRANS64.TRYWAIT P0, [UR31+0x160], R4 ;  /* 0x00016004ff0075a7 */ /* 0x000ee4000800111f */
[----:B-123--:R-:W-:Y:S05]  /*4080*/  @!P0 BRA `(.L_x_79) ;  /* 0x0000005c00148947 */ /* 0x00efea0003800000 */
.L_x_197:
[----:B------:R-:W-:Y:S01]  /*4090*/  UMOV UR27, UR22 ;  /* 0x00000016001b7c82 */ /* 0x000fe20008000000 */
[----:B------:R-:W-:Y:S05]  /*40a0*/  BRA.U !UP0, `(.L_x_80) ;  /* 0x0000000108c07547 */ /* 0x000fea000b800000 */
[----:B------:R-:W-:Y:S02]  /*40b0*/  UIADD3 UR27, UPT, UPT, UR43, UR22, URZ ;  /* 0x000000162b1b7290 */ /* 0x000fe4000fffe0ff */
[----:B------:R-:W-:Y:S01]  /*40c0*/  UPLOP3.LUT UP2, UPT, UPT, UPT, UPT, 0x40, 0x4 ;  /* 0x000000000004789c */ /* 0x000fe20003f4e870 */
[----:B------:R-:W-:Y:S01]  /*40d0*/  UMOV UR24, UR33 ;  /* 0x0000002100187c82 */ /* 0x000fe20008000000 */
[----:B------:R-:W-:-:S09]  /*40e0*/  UMOV UR10, UR23 ;  /* 0x00000017000a7c82 */ /* 0x000fd20008000000 */
.L_x_83:
[----:B--2---:R-:W-:Y:S01]  /*40f0*/  ULEA UR5, UR10, UR26, 0x3 ;  /* 0x0000001a0a057291 */ /* 0x004fe2000f8e18ff */
[----:B---3--:R-:W-:Y:S11]  /*4100*/  @P2 BRA `(.L_x_81) ;  /* 0x00000000000c2947 */ /* 0x008ff60003800000 */
[----:B-1----:R-:W-:Y:S04]  /*4110*/  SHF.L.U32 R4, R2, 0x1f, RZ ;  /* 0x0000001f02047819 */ /* 0x002fe800000006ff */
[----:B------:R-:W1:Y:S02]  /*4120*/  SYNCS.PHASECHK.TRANS64.TRYWAIT P0, [UR5], R4 ;  /* 0x00000004ff0075a7 */ /* 0x000e640008001105 */
[----:B-1----:R-:W-:Y:S05]  /*4130*/  @!P0 BRA `(.L_x_82) ;  /* 0x0000005c00008947 */ /* 0x002fea0003800000 */
.L_x_81:
[----:B------:R-:W-:Y:S01]  /*4140*/  UISETP.NE.AND UP0, UPT, UR24, 0x1, UPT ;  /* 0x000000011800788c */ /* 0x000fe2000bf05270 */
[----:B------:R-:W-:Y:S01]  /*4150*/  PLOP3.LUT P2, PT, PT, PT, PT, 0x80, 0x8 ;  /* 0x000000000008781c */ /* 0x000fe20003f4f070 */
[----:B------:R-:W-:Y:S02]  /*4160*/  UIADD3 UR4, UPT, UPT, UR10, 0x1, URZ ;  /* 0x000000010a047890 */ /* 0x000fe4000fffe0ff */
[----:B------:R-:W-:Y:S02]  /*4170*/  UIADD3 UR25, UPT, UPT, UR5, 0x68, URZ ;  /* 0x0000006805197890 */ /* 0x000fe4000fffe0ff */
[----:B------:R-:W-:Y:S01]  /*4180*/  UISETP.NE.AND UP1, UPT, UR4, 0xd, UPT ;  /* 0x0000000d0400788c */ /* 0x000fe2000bf25270 */
[----:B------:R-:W-:Y:S01]  /*4190*/  PLOP3.LUT P0, PT, PT, PT, UP0, 0x80, 0x8 ;  /* 0x000000000008781c */ /* 0x000fe20003f0f008 */
[----:B------:R-:W-:Y:S02]  /*41a0*/  UIADD3 UR22, UPT, UPT, UR22, 0x1, URZ ;  /* 0x0000000116167890 */ /* 0x000fe4000fffe0ff */
[----:B------:R-:W-:Y:S02]  /*41b0*/  USEL UR6, URZ, 0x1, UP1 ;  /* 0x00000001ff067887 */ /* 0x000fe40008800000 */
[----:B------:R-:W-:Y:S02]  /*41c0*/  USEL UR23, UR4, URZ, UP1 ;  /* 0x000000ff04177287 */ /* 0x000fe40008800000 */
[----:B------:R-:W-:Y:S02]  /*41d0*/  UIADD3 UR24, UPT, UPT, UR24, -0x1, URZ ;  /* 0xffffffff18187890 */ /* 0x000fe4000fffe0ff */
[----:B------:R-:W-:Y:S01]  /*41e0*/  @UP0 ULEA UR4, UR23, UR26, 0x3 ;  /* 0x0000001a17040291 */ /* 0x000fe2000f8e18ff */
[----:B------:R-:W-:Y:S01]  /*41f0*/  LOP3.LUT R2, R2, UR6, RZ, 0x3c, !PT ;  /* 0x0000000602027c12 */ /* 0x000fe2000f8e3cff */
[----:B------:R-:W-:Y:S02]  /*4200*/  ULEA UR6, UR10, UR30, 0x9 ;  /* 0x0000001e0a067291 */ /* 0x000fe4000f8e48ff */
[----:B------:R-:W-:Y:S01]  /*4210*/  UISETP.NE.AND UP0, UPT, UR22, UR27, UPT ;  /* 0x0000001b1600728c */ /* 0x000fe2000bf05270 */
[----:B-1----:R-:W-:Y:S01]  /*4220*/  @P0 SHF.L.U32 R0, R2, 0x1f, RZ ;  /* 0x0000001f02000819 */ /* 0x002fe200000006ff */
[----:B------:R-:W-:Y:S02]  /*4230*/  UIADD3 UR20, UPT, UPT, UR6, 0x80, URZ ;  /* 0x0000008006147890 */ /* 0x000fe4000fffe0ff */
[----:B------:R-:W-:Y:S01]  /*4240*/  UIADD3 UR16, UPT, UPT, UR6, 0x100, URZ ;  /* 0x0000010006107890 */ /* 0x000fe2000fffe0ff */
[----:B------:R2:W3:Y:S01]  /*4250*/  @P0 SYNCS.PHASECHK.TRANS64.TRYWAIT P2, [UR4], R0 ;  /* 0x00000000ff0005a7 */ /* 0x0004e20008041104 */
[----:B------:R-:W-:Y:S02]  /*4260*/  ULEA UR4, UR10, UR29, 0x9 ;  /* 0x0000001d0a047291 */ /* 0x000fe4000f8e48ff */
[----:B------:R-:W-:Y:S02]  /*4270*/  UIADD3 UR12, UPT, UPT, UR6, 0x180, URZ ;  /* 0x00000180060c7890 */ /* 0x000fe4000fffe0ff */
[----:B------:R-:W-:Y:S02]  /*4280*/  UIADD3 UR18, UPT, UPT, UR4, 0x2, URZ ;  /* 0x0000000204127890 */ /* 0x000fe4000fffe0ff */
[----:B------:R-:W-:Y:S02]  /*4290*/  UIADD3 UR14, UPT, UPT, UR4, 0x4, URZ ;  /* 0x00000004040e7890 */ /* 0x000fe4000fffe0ff */
[----:B------:R-:W-:Y:S01]  /*42a0*/  UIADD3 UR8, UPT, UPT, UR4, 0x6, URZ ;  /* 0x0000000604087890 */ /* 0x000fe2000fffe0ff */
[----:B------:R-:W-:Y:S01]  /*42b0*/  UMOV UR7, 0x40004040 ;  /* 0x4000404000077882 */ /* 0x000fe20000000000 */
[----:B------:R-:W-:Y:S01]  /*42c0*/  UMOV UR5, 0x40004040 ;  /* 0x4000404000057882 */ /* 0x000fe20000000000 */
[----:B------:R-:W-:Y:S01]  /*42d0*/  UMOV UR21, 0x40004040 ;  /* 0x4000404000157882 */ /* 0x000fe20000000000 */
[----:B------:R2:W-:Y:S01]  /*42e0*/  UTCHMMA.2CTA gdesc[UR4], gdesc[UR6], tmem[UR11], tmem[UR40], idesc[UR41], UP2 ;  /* 0x00ff2806040075ea */ /* 0x0005e2000920000b */
[----:B------:R-:W-:Y:S01]  /*42f0*/  UPLOP3.LUT UP2, UPT, UPT, UPT, UPT, 0x80, 0x8 ;  /* 0x000000000008789c */ /* 0x000fe20003f4f070 */
[----:B------:R-:W-:Y:S01]  /*4300*/  UMOV UR19, 0x40004040 ;  /* 0x4000404000137882 */ /* 0x000fe20000000000 */
[----:B------:R-:W-:Y:S01]  /*4310*/  UMOV UR17, 0x40004040 ;  /* 0x4000404000117882 */ /* 0x000fe20000000000 */
[----:B------:R2:W-:Y:S01]  /*4320*/  UTCHMMA.2CTA gdesc[UR18], gdesc[UR20], tmem[UR11], tmem[UR38], idesc[UR39], UPT ;  /* 0x00ff2614120075ea */ /* 0x0005e2000ba0000b */
[----:B------:R-:W-:Y:S01]  /*4330*/  UMOV UR15, 0x40004040 ;  /* 0x40004040000f7882 */ /* 0x000fe20000000000 */
[----:B------:R-:W-:Y:S01]  /*4340*/  UMOV UR13, 0x40004040 ;  /* 0x40004040000d7882 */ /* 0x000fe20000000000 */
[----:B------:R-:W-:Y:S01]  /*4350*/  UMOV UR9, 0x40004040 ;  /* 0x4000404000097882 */ /* 0x000fe20000000000 */
[----:B------:R2:W-:Y:S01]  /*4360*/  UTCHMMA.2CTA gdesc[UR14], gdesc[UR16], tmem[UR11], tmem[UR36], idesc[UR37], UPT ;  /* 0x00ff24100e0075ea */ /* 0x0005e2000ba0000b */
[----:B------:R2:W-:Y:S01]  /*4370*/  UTCHMMA.2CTA gdesc[UR8], gdesc[UR12], tmem[UR11], tmem[UR34], idesc[UR35], UPT ;  /* 0x00ff220c080075ea */ /* 0x0005e2000ba0000b */
[----:B------:R2:W-:Y:S01]  /*4380*/  UTCBAR.2CTA.MULTICAST [UR25], URZ, UR28 ;  /* 0x000000ff190073e9 */ /* 0x0005e2000820081c */
[----:B------:R-:W-:Y:S01]  /*4390*/  UMOV UR10, UR23 ;  /* 0x00000017000a7c82 */ /* 0x000fe20008000000 */
[----:B------:R-:W-:Y:S05]  /*43a0*/  BRA.U UP0, `(.L_x_83) ;  /* 0xfffffffd00507547 */ /* 0x000fea000b83ffff */
.L_x_80:
[----:B--2---:R-:W-:Y:S01]  /*43b0*/  UIADD3 UR4, UPT, UPT, UR31, 0x140, URZ ;  /* 0x000001401f047890 */ /* 0x004fe2000fffe0ff */
[----:B------:R-:W-:-:S08]  /*43c0*/  UMOV UR22, UR27 ;  /* 0x0000001b00167c82 */ /* 0x000fd00008000000 */
[----:B------:R2:W-:Y:S01]  /*43d0*/  UTCBAR.2CTA.MULTICAST [UR4], URZ, UR42 ;  /* 0x000000ff040073e9 */ /* 0x0005e2000820082a */
[----:B------:R-:W-:Y:S02]  /*43e0*/  NOP ;  /* 0x0000000000007918 */ /* 0x000fe40000000000 */
.L_x_78:
[----:B--2---:R-:W-:Y:S01]  /*43f0*/  UIADD3 UR4, UPT, UPT, UR32, 0x1, URZ ;  /* 0x0000000120047890 */ /* 0x004fe2000fffe0ff */
[----:B------:R-:W-:-:S03]  /*4400*/  ISETP.NE.AND P0, PT, R8, 0x2, PT ;  /* 0x000000020800780c */ /* 0x000fc60003f05270 */
[----:B------:R-:W-:Y:S01]  /*4410*/  UISETP.NE.AND UP0, UPT, UR4, 0x4, UPT ;  /* 0x000000040400788c */ /* 0x000fe2000bf05270 */
[----:B-1----:R-:W-:Y:S02]  /*4420*/  SEL R0, RZ, 0x1, P0 ;  /* 0x00000001ff007807 */ /* 0x002fe40000000000 */
[----:B------:R-:W-:Y:S01]  /*4430*/  SEL R8, R8, RZ, P0 ;  /* 0x000000ff08087207 */ /* 0x000fe20000000000 */
[----:B------:R-:W-:Y:S01]  /*4440*/  USEL UR5, URZ, 0x1, UP0 ;  /* 0x00000001ff057887 */ /* 0x000fe20008000000 */
[----:B------:R-:W-:Y:S01]  /*4450*/  LOP3.LUT R3, R3, R0, RZ, 0x3c, !PT ;  /* 0x0000000003037212 */ /* 0x000fe200078e3cff */
[----:B------:R-:W-:-:S04]  /*4460*/  USEL UR32, UR4, URZ, UP0 ;  /* 0x000000ff04207287 */ /* 0x000fc80008000000 */
[----:B------:R-:W-:Y:S01]  /*4470*/  LOP3.LUT R9, R9, UR5, RZ, 0x3c, !PT ;  /* 0x0000000509097c12 */ /* 0x000fe2000f8e3cff */
[----:B------:R-:W-:Y:S07]  /*4480*/  @P1 BRA `(.L_x_84) ;  /* 0xfffffff800881947 */ /* 0x000fee000383ffff */
[----:B------:R-:W1:Y:S01]  /*4490*/  S2UR UR8, SR_CgaCtaId ;  /* 0x00000000000879c3 */ /* 0x000e620000008800 */
[----:B------:R-:W-:Y:S01]  /*44a0*/  ELECT P0, URZ, PT ;  /* 0x0000000000ff782f */ /* 0x000fe20003800000 */
[----:B------:R-:W-:Y:S01]  /*44b0*/  HFMA2 R0, -RZ, RZ, 0, 5.9604644775390625e-08 ;  /* 0x00000001ff007431 */ /* 0x000fe200000001ff */
[----:B------:R-:W-:-:S05]  /*44c0*/  UMOV UR4, 0x40 ;  /* 0x0000004000047882 */ /* 0x000fca0000000000 */
[----:B------:R-:W-:Y:S01]  /*44d0*/  UVIRTCOUNT.DEALLOC.SMPOOL 0x80 ;  /* 0x000000800000784c */ /* 0x000fe20000000000 */
[----:B------:R-:W-:Y:S02]  /*44e0*/  UISETP.NE.AND UP1, UPT, UR48, URZ, UPT ;  /* 0x000000ff3000728c */ /* 0x000fe4000bf25270 */
[----:B-1----:R-:W-:-:S09]  /*44f0*/  ULEA UR8, UR8, UR4, 0x18 ;  /* 0x0000000408087291 */ /* 0x002fd2000f8ec0ff */
[----:B------:R1:W-:Y:S01]  /*4500*/  @P0 STS.U8 [UR8+0x1c], R0 ;  /* 0x00001c00ff000988 */ /* 0x0003e20008000008 */
[----:B------:R-:W-:Y:S05]  /*4510*/  BRA.U UP1, `(.L_x_85) ;  /* 0x0000000101a07547 */ /* 0x000fea000b800000 */
[----:B------:R-:W-:Y:S01]  /*4520*/  UIADD3 UR7, UPT, UPT, UR26, 0x160, URZ ;  /* 0x000001601a077890 */ /* 0x000fe2000fffe0ff */
[----:B------:R-:W-:-:S03]  /*4530*/  SHF.L.U32 R2, R9, 0x1f, RZ ;  /* 0x0000001f09027819 */ /* 0x000fc600000006ff */
[----:B------:R-:W-:-:S09]  /*4540*/  ULEA UR4, UR32, UR7, 0x3 ;  /* 0x0000000720047291 */ /* 0x000fd2000f8e18ff */
[----:B------:R-:W2:Y:S02]  /*4550*/  SYNCS.PHASECHK.TRANS64.TRYWAIT P0, [UR4], R2 ;  /* 0x00000002ff0075a7 */ /* 0x000ea40008001104 */
[----:B--2---:R-:W-:Y:S05]  /*4560*/  @!P0 BRA `(.L_x_86) ;  /* 0x00000058000c8947 */ /* 0x004fea0003800000 */
.L_x_200:
        /* <DEDUP_REMOVED lines=9> */
.L_x_202:
        /* <DEDUP_REMOVED lines=9> */
.L_x_204:
[----:B------:R-:W-:-:S04]  /*4690*/  UIADD3 UR4, UPT, UPT, UR4, 0x1, URZ ;  /* 0x0000000104047890 */ /* 0x000fc8000fffe0ff */
[----:B------:R-:W-:-:S04]  /*46a0*/  UISETP.NE.AND UP0, UPT, UR4, 0x4, UPT ;  /* 0x000000040400788c */ /* 0x000fc8000bf05270 */
[----:B------:R-:W-:Y:S02]  /*46b0*/  USEL UR5, URZ, 0x1, UP0 ;  /* 0x00000001ff057887 */ /* 0x000fe40008000000 */
[----:B------:R-:W-:-:S04]  /*46c0*/  USEL UR4, UR4, URZ, UP0 ;  /* 0x000000ff04047287 */ /* 0x000fc80008000000 */
[----:B------:R-:W-:Y:S01]  /*46d0*/  ULEA UR4, UR4, UR7, 0x3 ;  /* 0x0000000704047291 */ /* 0x000fe2000f8e18ff */
[----:B------:R-:W-:-:S04]  /*46e0*/  LOP3.LUT R2, R2, UR5, RZ, 0x3c, !PT ;  /* 0x0000000502027c12 */ /* 0x000fc8000f8e3cff */
[----:B------:R-:W-:Y:S01]  /*46f0*/  SHF.L.U32 R2, R2, 0x1f, RZ ;  /* 0x0000001f02027819 */ /* 0x000fe200000006ff */
[----:B-1----:R-:W-:-:S04]  /*4700*/  IMAD.U32 R0, RZ, RZ, UR4 ;  /* 0x00000004ff007e24 */ /* 0x002fc8000f8e00ff */
[----:B------:R1:W2:Y:S03]  /*4710*/  SYNCS.PHASECHK.TRANS64.TRYWAIT P0, [R0+URZ], R2 ;  /* 0x00000002000075a7 */ /* 0x0002a600080011ff */
[----:B--2---:R-:W-:Y:S05]  /*4720*/  @!P0 NANOSLEEP.SYNCS 0x989680 ;  /* 0x009896800000895d */ /* 0x004fea0003900000 */
[----:B------:R-:W2:Y:S02]  /*4730*/  @!P0 SYNCS.PHASECHK.TRANS64 P0, [R0+URZ], R2 ;  /* 0x00000002000085a7 */ /* 0x000ea400080010ff */
[----:B--2---:R-:W-:Y:S05]  /*4740*/  @P0 BRA `(.L_x_89) ;  /* 0x0000000000200947 */ /* 0x004fea0003800000 */
.L_x_90:
[----:B--2---:R2:W4:Y:S02]  /*4750*/  SYNCS.PHASECHK.TRANS64.TRYWAIT P0, [R0+URZ], R2 ;  /* 0x00000002000075a7 */ /* 0x00452400080011ff */
[----:B----4-:R-:W-:Y:S05]  /*4760*/  @!P0 NANOSLEEP.SYNCS 0x989680 ;  /* 0x009896800000895d */ /* 0x010fea0003900000 */
[----:B------:R-:W4:Y:S02]  /*4770*/  @!P0 SYNCS.PHASECHK.TRANS64 P0, [R0+URZ], R2 ;  /* 0x00000002000085a7 */ /* 0x000f2400080010ff */
[----:B----4-:R-:W-:Y:S05]  /*4780*/  @!P0 BRA `(.L_x_90) ;  /* 0xfffffffc00f08947 */ /* 0x010fea000383ffff */
[----:B------:R-:W-:Y:S05]  /*4790*/  BRA `(.L_x_89) ;  /* 0x00000000000c7947 */ /* 0x000fea0003800000 */
.L_x_85:
[----:B------:R-:W-:-:S04]  /*47a0*/  UIADD3 UR4, UPT, UPT, UR26, 0x1a0, URZ ;  /* 0x000001a01a047890 */ /* 0x000fc8000fffe0ff */
[----:B------:R-:W-:-:S09]  /*47b0*/  UPRMT UR4, UR49, 0x654, UR4 ;  /* 0x0000065431047896 */ /* 0x000fd20008000004 */
[----:B------:R-:W-:Y:S03]  /*47c0*/  SYNCS.ARRIVE.TRANS64.RED.A1T0 RZ, [UR4], RZ ;  /* 0x000000ffffff79a7 */ /* 0x000fe60008100404 */
.L_x_89:
[----:B-12---:R-:W-:Y:S01]  /*47d0*/  SHF.L.U32 R2, RZ, 0x1f, RZ ;  /* 0x0000001fff027819 */ /* 0x006fe200000006ff */
[----:B------:R-:W-:Y:S01]  /*47e0*/  UIADD3 UR4, UPT, UPT, UR26, 0x1a0, URZ ;  /* 0x000001a01a047890 */ /* 0x000fe2000fffe0ff */
[----:B------:R-:W-:Y:S02]  /*47f0*/  PLOP3.LUT P0, PT, PT, PT, UP1, 0x80, 0x8 ;  /* 0x000000000008781c */ /* 0x000fe40003f0f018 */
[----:B------:R-:W1:Y:S02]  /*4800*/  SYNCS.PHASECHK.TRANS64.TRYWAIT P1, [UR26+0x1a0], R2 ;  /* 0x0001a002ff0075a7 */ /* 0x000e64000802111a */
[----:B-1----:R-:W-:Y:S09]  /*4810*/  @!P1 BRA `(.L_x_91) ;  /* 0x0000005400a89947 */ /* 0x002ff20003800000 */
.L_x_206:
[----:B------:R-:W-:Y:S01]  /*4820*/  @!UP1 UPRMT UR4, UR49, 0x654, UR4 ;  /* 0x0000065431049896 */ /* 0x000fe20008000004 */
[----:B------:R-:W-:Y:S01]  /*4830*/  UMOV UR5, 0xffff ;  /* 0x0000ffff00057882 */ /* 0x000fe20000000000 */
[----:B------:R-:W-:-:S07]  /*4840*/  UMOV UR6, 0x1 ;  /* 0x0000000100067882 */ /* 0x000fce0000000000 */
[----:B------:R-:W-:Y:S01]  /*4850*/  @!P0 SYNCS.ARRIVE.TRANS64.RED.A1T0 RZ, [UR4], RZ ;  /* 0x000000ffffff89a7 */ /* 0x000fe20008100404 */
[----:B------:R-:W-:Y:S01]  /*4860*/  NOP ;  /* 0x0000000000007918 */ /* 0x000fe20000000000 */
[----:B-1----:R-:W1:Y:S01]  /*4870*/  LDS R0, [UR8+0x14] ;  /* 0x00001408ff007984 */ /* 0x002e620008000800 */
[----:B------:R-:W-:-:S04]  /*4880*/  ULOP3.LUT UR4, UR44, 0xffff, URZ, 0xc0, !UPT ;  /* 0x0000ffff2c047892 */ /* 0x000fc8000f8ec0ff */
[----:B------:R-:W-:-:S04]  /*4890*/  USHF.R.U32.HI UR4, URZ, 0x5, UR4 ;  /* 0x00000005ff047899 */ /* 0x000fc80008011604 */
[----:B------:R-:W-:Y:S02]  /*48a0*/  USHF.L.U32 UR5, UR5, UR4, URZ ;  /* 0x0000000405057299 */ /* 0x000fe400080006ff */
[----:B------:R-:W-:-:S04]  /*48b0*/  USHF.L.U32 UR4, UR6, UR4, URZ ;  /* 0x0000000406047299 */ /* 0x000fc800080006ff */
[----:B-1----:R-:W-:-:S04]  /*48c0*/  LOP3.LUT R0, R0, UR5, RZ, 0xc0, !PT ;  /* 0x0000000500007c12 */ /* 0x002fc8000f8ec0ff */
[----:B------:R-:W-:-:S13]  /*48d0*/  ISETP.NE.AND P0, PT, R0, UR5, PT ;  /* 0x0000000500007c0c */ /* 0x000fda000bf05270 */
[----:B------:R-:W-:Y:S05]  /*48e0*/  @P0 BRA `(.L_x_92) ;  /* 0x0000000000580947 */ /* 0x000fea0003800000 */
[----:B------:R-:W1:Y:S02]  /*48f0*/  LDS R0, [UR8+0x18] ;  /* 0x00001808ff007984 */ /* 0x000e640008000800 */
[----:B-1----:R-:W-:-:S04]  /*4900*/  LOP3.LUT R0, R0, UR4, RZ, 0xc0, !PT ;  /* 0x0000000400007c12 */ /* 0x002fc8000f8ec0ff */
[----:B------:R-:W-:-:S13]  /*4910*/  ISETP.NE.AND P0, PT, R0, UR4, PT ;  /* 0x0000000400007c0c */ /* 0x000fda000bf05270 */
[----:B------:R-:W-:Y:S05]  /*4920*/  @P0 BRA `(.L_x_93) ;  /* 0x00000000003c0947 */ /* 0x000fea0003800000 */
[----:B------:R-:W1:Y:S01]  /*4930*/  S2R R2, SR_LANEID ;  /* 0x0000000000027919 */ /* 0x000e620000000000 */
[----:B------:R-:W-:-:S06]  /*4940*/  ULOP3.LUT UR5, URZ, UR5, URZ, 0x33, !UPT ;  /* 0x00000005ff057292 */ /* 0x000fcc000f8e33ff */
[----:B------:R-:W-:-:S04]  /*4950*/  IMAD.U32 R0, RZ, RZ, UR5 ;  /* 0x00000005ff007e24 */ /* 0x000fc8000f8e00ff */
[----:B------:R2:W4:Y:S02]  /*4960*/  REDUX UR7, R0 ;  /* 0x00000000000773c4 */ /* 0x0005240000000000 */
[----:B------:R1:W-:Y:S01]  /*4970*/  UTCATOMSWS.AND URZ, UR5 ;  /* 0x0000000500ff79e3 */ /* 0x0003e20008000000 */
[----:B--2---:R-:W-:Y:S01]  /*4980*/  LOP3.LUT R0, RZ, UR4, RZ, 0x33, !PT ;  /* 0x00000004ff007c12 */ /* 0x004fe2000f8e33ff */
[----:B------:R-:W-:Y:S02]  /*4990*/  VOTEU.ANY UR4, UPT, PT ;  /* 0x0000000000047886 */ /* 0x000fe400038e0100 */
[----:B------:R-:W-:Y:S02]  /*49a0*/  UFLO.U32 UR4, UR4 ;  /* 0x00000004000472bd */ /* 0x000fe400080e0000 */
[----:B------:R-:W2:Y:S04]  /*49b0*/  REDUX UR6, R0 ;  /* 0x00000000000673c4 */ /* 0x000ea80000000000 */
[----:B-1----:R-:W-:-:S02]  /*49c0*/  ISETP.EQ.U32.AND P0, PT, R2, UR4, PT ;  /* 0x0000000402007c0c */ /* 0x002fc4000bf02070 */
[----:B----4-:R-:W-:-:S11]  /*49d0*/  MOV R2, UR7 ;  /* 0x0000000700027c02 */ /* 0x010fd60008000f00 */
[----:B------:R1:W-:Y:S01]  /*49e0*/  @P0 ATOMS.AND RZ, [UR8+0x14], R2 ;  /* 0x00001402ffff098c */ /* 0x0003e2000a800008 */
[----:B--2---:R-:W-:-:S05]  /*49f0*/  IMAD.U32 R0, RZ, RZ, UR6 ;  /* 0x00000006ff007e24 */ /* 0x004fca000f8e00ff */
[----:B------:R1:W-:Y:S01]  /*4a00*/  @P0 ATOMS.AND RZ, [UR8+0x18], R0 ;  /* 0x00001800ffff098c */ /* 0x0003e2000a800008 */
[----:B------:R-:W-:Y:S05]  /*4a10*/  BRA `(.L_x_94) ;  /* 0x0000000000147947 */ /* 0x000fea0003800000 */
.L_x_93:
[----:B------:R-:W-:Y:S02]  /*4a20*/  MOV R2, 0x4a40 ;  /* 0x00004a4000027802 */ /* 0x000fe40000000f00 */
[----:B---3-5:R-:W-:Y:S05]  /*4a30*/  CALL.REL.NOINC `($__internal_0_$__cuda_sm10x_tcgen05_guardrail_trap_col_being_dealloced_not_returned_by_alloc) ;  /* 0x0000005800887944 */ /* 0x028fea0003c00000 */
[----:B------:R-:W-:Y:S05]  /*4a40*/  BRA `(.L_x_94) ;  /* 0x0000000000087947 */ /* 0x000fea0003800000 */
.L_x_92:
[----:B------:R-:W-:Y:S02]  /*4a50*/  MOV R2, 0x4a70 ;  /* 0x00004a7000027802 */ /* 0x000fe40000000f00 */
[----:B---3-5:R-:W-:Y:S05]  /*4a60*/  CALL.REL.NOINC `($__internal_2_$__cuda_sm10x_tcgen05_guardrail_trap_unallocated_columns_being_dealloced) ;  /* 0x0000005800947944 */ /* 0x028fea0003c00000 */
.L_x_94:
[----:B------:R-:W-:Y:S01]  /*4a70*/  NOP ;  /* 0x0000000000007918 */ /* 0x000fe20000000000 */
[----:B------:R-:W-:Y:S05]  /*4a80*/  EXIT ;  /* 0x000000000000794d */ /* 0x000fea0003800000 */
.L_x_65:
[----:B------:R-:W-:-:S09]  /*4a90*/  UISETP.NE.OR UP0, UPT, UR23, 0x3, !UP4 ;  /* 0x000000031700788c */ /* 0x000fd2000e705670 */
[----:B------:R-:W-:Y:S05]  /*4aa0*/  BRA.U UP0, `(.L_x_95) ;  /* 0x0000001100b87547 */ /* 0x000fea000b800000 */
[----:B------:R-:W2:Y:S01]  /*4ab0*/  LDCU UR31, c[0x0][0x370] ;  /* 0x00006e00ff1f77ac */ /* 0x000ea20008000800 */
[----:B------:R-:W3:Y:S01]  /*4ac0*/  LDC.64 R16, c[0x0][0x348] ;  /* 0x0000d200ff107b82 */ /* 0x000ee20000000a00 */
[----:B------:R-:W-:Y:S02]  /*4ad0*/  HFMA2 R13, -RZ, RZ, 0, 0 ;  /* 0x00000000ff0d7431 */ /* 0x000fe400000001ff */
[----:B------:R-:W-:Y:S01]  /*4ae0*/  IMAD.MOV.U32 R15, RZ, RZ, 0x1 ;  /* 0x00000001ff0f7424 */ /* 0x000fe200078e00ff */
[----:B------:R-:W2:Y:S01]  /*4af0*/  LDCU.128 UR48, c[0x0][0xb10] ;  /* 0x00016200ff3077ac */ /* 0x000ea20008000c00 */
[----:B------:R-:W-:Y:S01]  /*4b00*/  IMAD.MOV.U32 R14, RZ, RZ, RZ ;  /* 0x000000ffff0e7224 */ /* 0x000fe200078e00ff */
[----:B------:R-:W-:Y:S01]  /*4b10*/  MOV R7, 0x1000 ;  /* 0x0000100000077802 */ /* 0x000fe20000000f00 */
[----:B------:R-:W4:Y:S01]  /*4b20*/  LDCU UR30, c[0x0][0x374] ;  /* 0x00006e80ff1e77ac */ /* 0x000f220008000800 */
[----:B------:R-:W1:Y:S01]  /*4b30*/  LDC.64 R2, c[0x0][0x888] ;  /* 0x00022200ff027b82 */ /* 0x000e620000000a00 */
[----:B------:R-:W4:Y:S01]  /*4b40*/  LDCU UR15, c[0x0][0xb0c] ;  /* 0x00016180ff0f77ac */ /* 0x000f220008000800 */
[----:B------:R-:W3:Y:S06]  /*4b50*/  LDCU UR52, c[0x0][0xb20] ;  /* 0x00016400ff3477ac */ /* 0x000eec0008000800 */
[----:B------:R-:W1:Y:S01]  /*4b60*/  LDC.64 R4, c[0x0][0x890] ;  /* 0x00022400ff047b82 */ /* 0x000e620000000a00 */
[----:B------:R-:W3:Y:S01]  /*4b70*/  LDCU UR4, c[0x0][0xb30] ;  /* 0x00016600ff0477ac */ /* 0x000ee20008000800 */
[----:B------:R-:W-:Y:S01]  /*4b80*/  UMOV UR21, 0x400 ;  /* 0x0000040000157882 */ /* 0x000fe20000000000 */
[----:B--2---:R-:W-:-:S02]  /*4b90*/  UIMAD.WIDE.U32 UR6, UR31, UR48, URZ ;  /* 0x000000301f0672a5 */ /* 0x004fc4000f8e00ff */
[----:B----4-:R-:W-:Y:S02]  /*4ba0*/  UIMAD.WIDE.U32 UR8, UR30, UR51, URZ ;  /* 0x000000331e0872a5 */ /* 0x010fe4000f8e00ff */
[----:B------:R-:W-:Y:S02]  /*4bb0*/  ULEA UR21, UR47, UR21, 0x18 ;  /* 0x000000152f157291 */ /* 0x000fe4000f8ec0ff */
[----:B------:R-:W-:Y:S02]  /*4bc0*/  UPLOP3.LUT UP2, UPT, UPT, UPT, UPT, 0x40, 0x4 ;  /* 0x000000000004789c */ /* 0x000fe40003f4e870 */
[----:B------:R-:W-:Y:S01]  /*4bd0*/  UIADD3 UR37, UPT, UPT, UR21, 0xe8, URZ ;  /* 0x000000e815257890 */ /* 0x000fe2000fffe0ff */
[----:B------:R-:W-:Y:S01]  /*4be0*/  UMOV UR6, UR7 ;  /* 0x0000000700067c82 */ /* 0x000fe20008000000 */
[----:B------:R-:W-:Y:S01]  /*4bf0*/  UMOV UR38, UR9 ;  /* 0x0000000900267c82 */ /* 0x000fe20008000000 */
[----:B------:R-:W-:Y:S02]  /*4c00*/  UISETP.GE.AND UP0, UPT, UR45, 0x1, UPT ;  /* 0x000000012d00788c */ /* 0x000fe4000bf06270 */
[----:B------:R-:W-:Y:S01]  /*4c10*/  UISETP.NE.AND UP4, UPT, UR45, 0x1, UPT ;  /* 0x000000012d00788c */ /* 0x000fe2000bf85270 */
[----:B------:R-:W2:Y:S01]  /*4c20*/  LDCU.64 UR22, c[0x0][0xb28] ;  /* 0x00016500ff1677ac */ /* 0x000ea20008000a00 */
[----:B------:R-:W-:-:S02]  /*4c30*/  UISETP.NE.AND UP6, UPT, UR15, 0x1, UPT ;  /* 0x000000010f00788c */ /* 0x000fc4000bfc5270 */
[----:B------:R-:W-:Y:S02]  /*4c40*/  UISETP.NE.AND UP5, UPT, UR50, 0x1, UPT ;  /* 0x000000013200788c */ /* 0x000fe4000bfa5270 */
[----:B------:R-:W-:Y:S02]  /*4c50*/  UIADD3 UR41, UPT, UPT, UR21, 0xd0, URZ ;  /* 0x000000d015297890 */ /* 0x000fe4000fffe0ff */
[----:B------:R-:W-:Y:S02]  /*4c60*/  UIADD3 UR33, UPT, UPT, UR21, 0xd8, URZ ;  /* 0x000000d815217890 */ /* 0x000fe4000fffe0ff */
[----:B------:R-:W-:Y:S02]  /*4c70*/  UIADD3 UR25, UPT, UPT, UR21, 0xe0, URZ ;  /* 0x000000e015197890 */ /* 0x000fe4000fffe0ff */
[----:B------:R-:W-:Y:S02]  /*4c80*/  UPRMT UR37, UR47, 0x654, UR37 ;  /* 0x000006542f257896 */ /* 0x000fe40008000025 */
[----:B------:R-:W-:-:S02]  /*4c90*/  USHF.R.U32.HI UR39, URZ, UR49, UR6 ;  /* 0x00000031ff277299 */ /* 0x000fc40008011606 */
[----:B---3--:R-:W-:Y:S02]  /*4ca0*/  USHF.R.U32.HI UR38, URZ, UR52, UR38 ;  /* 0x00000034ff267299 */ /* 0x008fe40008011626 */
[----:B------:R-:W-:-:S11]  /*4cb0*/  UISETP.NE.AND UP3, UPT, UR4, 0x1, UPT ;  /* 0x000000010400788c */ /* 0x000fd6000bf65270 */
.L_x_106:
[C---:B------:R-:W-:Y:S02]  /*4cc0*/  LEA R12, R14.reuse, UR21, 0x3 ;  /* 0x000000150e0c7c11 */ /* 0x040fe4000f8e18ff */
[----:B------:R-:W-:Y:S02]  /*4cd0*/  SHF.L.U32 R0, R13, 0x1f, RZ ;  /* 0x0000001f0d007819 */ /* 0x000fe400000006ff */
[----:B------:R-:W-:Y:S02]  /*4ce0*/  LEA R8, R14, UR21, 0x4 ;  /* 0x000000150e087c11 */ /* 0x000fe4000f8e20ff */
[----:B---3--:R-:W3:Y:S02]  /*4cf0*/  SYNCS.PHASECHK.TRANS64.TRYWAIT P0, [R12+URZ+0x120], R0 ;  /* 0x000120000c0075a7 */ /* 0x008ee400080011ff */
[----:B---3--:R-:W-:Y:S05]  /*4d00*/  @!P0 BRA `(.L_x_96) ;  /* 0x0000005000848947 */ /* 0x008fea0003800000 */
.L_x_207:
[----:B------:R-:W4:Y:S01]  /*4d10*/  LDS.128 R8, [R8+0x1b0] ;  /* 0x0001b00008087984 */ /* 0x000f220000000c00 */
[----:B------:R-:W-:Y:S01]  /*4d20*/  UISETP.GE.AND UP0, UPT, UR45, 0x1, UPT ;  /* 0x000000012d00788c */ /* 0x000fe2000bf06270 */
[----:B------:R-:W-:Y:S01]  /*4d30*/  @!PT LDS RZ, [RZ] ;  /* 0x00000000fffff984 */ /* 0x000fe20000000800 */
[----:B------:R-:W-:Y:S01]  /*4d40*/  @!PT LDS RZ, [RZ] ;  /* 0x00000000fffff984 */ /* 0x000fe20000000800 */
[----:B------:R-:W-:Y:S01]  /*4d50*/  @!PT LDS RZ, [RZ] ;  /* 0x00000000fffff984 */ /* 0x000fe20000000800 */
[----:B------:R-:W-:Y:S01]  /*4d60*/  @!PT LDS RZ, [RZ] ;  /* 0x00000000fffff984 */ /* 0x000fe20000000800 */
[----:B------:R1:W-:Y:S06]  /*4d70*/  MEMBAR.ALL.CTA ;  /* 0x0000000000007992 */ /* 0x0003ec0000008000 */
[----:B-1----:R-:W1:Y:S01]  /*4d80*/  FENCE.VIEW.ASYNC.S ;  /* 0x00000000000073c6 */ /* 0x002e620000000000 */
[----:B----4-:R-:W-:Y:S11]  /*4d90*/  LOP3.LUT P0, RZ, R10, 0x1, RZ, 0xc0, !PT ;  /* 0x000000010aff7812 */ /* 0x010ff6000780c0ff */
[----:B------:R-:W-:Y:S02]  /*4da0*/  @!UPT UIADD3 URZ, UPT, UPT, URZ, URZ, URZ ;  /* 0x000000fffffff290 */ /* 0x000fe4000fffe0ff */
[----:B-1----:R-:W-:Y:S01]  /*4db0*/  VOTEU.ANY UP1, P0 ;  /* 0x0000000000ff7886 */ /* 0x002fe20000020100 */
[----:B------:R-:W-:Y:S11]  /*4dc0*/  PLOP3.LUT P0, PT, PT, PT, UP1, 0x80, 0x8 ;  /* 0x000000000008781c */ /* 0x000ff60003f0f018 */
[----:B------:R-:W-:Y:S02]  /*4dd0*/  @!UPT UIADD3 URZ, UPT, UPT, URZ, URZ, URZ ;  /* 0x000000fffffff290 */ /* 0x000fe4000fffe0ff */
[----:B---3--:R-:W-:Y:S02]  /*4de0*/  @P0 SHF.R.U32.HI R0, RZ, 0x10, R9 ;  /* 0x00000010ff000819 */ /* 0x008fe40000011609 */
[----:B------:R-:W-:Y:S02]  /*4df0*/  @P0 MOV R6, R8 ;  /* 0x0000000800060202 */ /* 0x000fe40000000f00 */
[----:B------:R-:W-:Y:S01]  /*4e00*/  @P0 R2UR UR4, R0 ;  /* 0x00000000000402ca */ /* 0x000fe200000e0000 */
[----:B------:R-:W-:Y:S01]  /*4e10*/  VIADD R0, R12, 0x130 ;  /* 0x000001300c007836 */ /* 0x000fe20000000000 */
[----:B------:R-:W-:Y:S02]  /*4e20*/  @P0 LOP3.LUT R8, R9, 0xffff, RZ, 0xc0, !PT ;  /* 0x0000ffff09080812 */ /* 0x000fe400078ec0ff */
[----:B------:R-:W-:Y:S02]  /*4e30*/  @P0 R2UR UR6, R6 ;  /* 0x00000000060602ca */ /* 0x000fe400000e0000 */
[----:B------:R-:W-:Y:S02]  /*4e40*/  PRMT R0, RZ, 0x654, R0 ;  /* 0x00000654ff007816 */ /* 0x000fe40000000000 */
[----:B------:R-:W-:Y:S02]  /*4e50*/  @P0 R2UR UR5, R8 ;  /* 0x00000000080502ca */ /* 0x000fe400000e0000 */
[----:B------:R1:W-:Y:S03]  /*4e60*/  SYNCS.ARRIVE.TRANS64.RED.A1T0 RZ, [R0+URZ], RZ ;  /* 0x000000ff00ff79a7 */ /* 0x0003e600081004ff */
[----:B------:R-:W-:Y:S04]  /*4e70*/  @UP1 UMOV UR29, UR4 ;  /* 0x00000004001d1c82 */ /* 0x000fe80008000000 */
[----:B------:R-:W-:Y:S04]  /*4e80*/  @UP1 UMOV UR14, UR6 ;  /* 0x00000006000e1c82 */ /* 0x000fe80008000000 */
[----:B------:R-:W-:Y:S01]  /*4e90*/  @UP1 UMOV UR13, UR5 ;  /* 0x00000005000d1c82 */ /* 0x000fe20008000000 */
[----:B------:R-:W-:Y:S05]  /*4ea0*/  BRA.U !UP0, `(.L_x_97) ;  /* 0x0000000108a47547 */ /* 0x000fea000b800000 */
[----:B------:R-:W-:Y:S02]  /*4eb0*/  UIMAD.WIDE.U32 UR16, UR13, UR51, URZ ;  /* 0x000000330d1072a5 */ /* 0x000fe4000f8e00ff */
[----:B------:R-:W-:Y:S02]  /*4ec0*/  UIMAD.WIDE.U32 UR18, UR14, UR48, URZ ;  /* 0x000000300e1272a5 */ /* 0x000fe4000f8e00ff */
[----:B------:R-:W-:Y:S02]  /*4ed0*/  USEL UR4, UR30, UR38, !UP5 ;  /* 0x000000261e047287 */ /* 0x000fe4000e800000 */
[----:B------:R-:W-:Y:S02]  /*4ee0*/  USEL UR7, UR31, UR39, !UP6 ;  /* 0x000000271f077287 */ /* 0x000fe4000f000000 */
[----:B--2---:R-:W-:Y:S02]  /*4ef0*/  UIMAD.WIDE.U32 UR8, UR4, UR22, URZ ;  /* 0x00000016040872a5 */ /* 0x004fe4000f8e00ff */
[----:B------:R-:W-:Y:S01]  /*4f00*/  UIMAD.WIDE.U32 UR10, UR7, UR22, URZ ;  /* 0x00000016070a72a5 */ /* 0x000fe2000f8e00ff */
[----:B------:R-:W-:Y:S02]  /*4f10*/  UMOV UR5, UR17 ;  /* 0x0000001100057c82 */ /* 0x000fe40008000000 */
[----:B------:R-:W-:Y:S03]  /*4f20*/  USHF.R.U32.HI UR6, URZ, UR52, UR5 ;  /* 0x00000034ff067299 */ /* 0x000fe60008011605 */
[----:B------:R-:W-:Y:S01]  /*4f30*/  UMOV UR5, UR19 ;  /* 0x0000001300057c82 */ /* 0x000fe20008000000 */
[----:B------:R-:W-:Y:S02]  /*4f40*/  USEL UR6, UR13, UR6, !UP5 ;  /* 0x000000060d067287 */ /* 0x000fe4000e800000 */
[----:B------:R-:W-:Y:S03]  /*4f50*/  USHF.R.U32.HI UR12, URZ, UR49, UR5 ;  /* 0x00000031ff0c7299 */ /* 0x000fe60008011605 */
[----:B------:R-:W-:Y:S02]  /*4f60*/  UMOV UR5, UR9 ;  /* 0x0000000900057c82 */ /* 0x000fe40008000000 */
[----:B------:R-:W-:Y:S03]  /*4f70*/  @UP4 USHF.R.U32.HI UR4, URZ, UR23, UR5 ;  /* 0x00000017ff044299 */ /* 0x000fe60008011605 */
[----:B------:R-:W-:Y:S01]  /*4f80*/  UMOV UR5, UR11 ;  /* 0x0000000b00057c82 */ /* 0x000fe20008000000 */
[----:B------:R-:W-:Y:S02]  /*4f90*/  UIMAD UR4, UR45, UR4, URZ ;  /* 0x000000042d0472a4 */ /* 0x000fe4000f8e02ff */
[----:B------:R-:W-:Y:S02]  /*4fa0*/  @UP4 USHF.R.U32.HI UR7, URZ, UR23, UR5 ;  /* 0x00000017ff074299 */ /* 0x000fe40008011605 */
[----:B------:R-:W-:Y:S02]  /*4fb0*/  UIMAD.WIDE.U32 UR10, UR6, UR22, URZ ;  /* 0x00000016060a72a5 */ /* 0x000fe4000f8e00ff */
[----:B------:R-:W-:Y:S02]  /*4fc0*/  USEL UR5, UR14, UR12, !UP6 ;  /* 0x0000000c0e057287 */ /* 0x000fe4000f000000 */
[----:B------:R-:W-:Y:S02]  /*4fd0*/  UIMAD UR8, UR45, UR7, URZ ;  /* 0x000000072d0872a4 */ /* 0x000fe4000f8e02ff */
[----:B------:R-:W-:Y:S03]  /*4fe0*/  UISETP.GE.AND UP0, UPT, UR6, UR4, UPT ;  /* 0x000000040600728c */ /* 0x000fe6000bf06270 */
[----:B------:R-:W-:Y:S01]  /*4ff0*/  UMOV UR4, UR11 ;  /* 0x0000000b00047c82 */ /* 0x000fe20008000000 */
[----:B------:R-:W-:Y:S02]  /*5000*/  UISETP.GE.OR UP0, UPT, UR5, UR8, UP0 ;  /* 0x000000080500728c */ /* 0x000fe40008706670 */
[----:B------:R-:W-:Y:S02]  /*5010*/  USHF.R.U32.HI UR4, URZ, UR23, UR4 ;  /* 0x00000017ff047299 */ /* 0x000fe40008011604 */
[----:B------:R-:W-:Y:S02]  /*5020*/  UIMAD.WIDE.U32 UR8, UR5, UR22, URZ ;  /* 0x00000016050872a5 */ /* 0x000fe4000f8e00ff */
[----:B------:R-:W-:Y:S04]  /*5030*/  USEL UR10, UR6, UR4, !UP4 ;  /* 0x00000004060a7287 */ /* 0x000fe8000e000000 */
[----:B------:R-:W-:Y:S01]  /*5040*/  UIADD3 UR11, UPT, UPT, -UR10, URZ, URZ ;  /* 0x000000ff0a0b7290 */ /* 0x000fe2000fffe1ff */
[----:B------:R-:W-:Y:S02]  /*5050*/  @!UP0 UMOV UR4, UR9 ;  /* 0x0000000900048c82 */ /* 0x000fe40008000000 */
[----:B------:R-:W-:Y:S02]  /*5060*/  @!UP0 USHF.R.U32.HI UR4, URZ, UR23, UR4 ;  /* 0x00000017ff048299 */ /* 0x000fe40008011604 */
[----:B------:R-:W-:Y:S02]  /*5070*/  UIMAD UR8, UR45, UR11, UR6 ;  /* 0x0000000b2d0872a4 */ /* 0x000fe4000f8e0206 */
[----:B------:R-:W-:Y:S04]  /*5080*/  @!UP0 USEL UR4, UR5, UR4, !UP4 ;  /* 0x0000000405048287 */ /* 0x000fe8000e000000 */
[----:B------:R-:W-:Y:S02]  /*5090*/  @!UP0 UIMAD UR7, UR7, UR8, UR4 ;  /* 0x00000008070782a4 */ /* 0x000fe4000f8e0204 */
[----:B------:R-:W-:Y:S02]  /*50a0*/  @!UP0 UIADD3 UR9, UPT, UPT, UR10, -UR4, URZ ;  /* 0x800000040a098290 */ /* 0x000fe4000fffe0ff */
[----:B------:R-:W-:Y:S02]  /*50b0*/  UIADD3 UR8, UPT, UPT, -UR6, URZ, URZ ;  /* 0x000000ff06087290 */ /* 0x000fe4000fffe1ff */
[----:B------:R-:W-:Y:S02]  /*50c0*/  UIADD3 UR4, UPT, UPT, -UR5, URZ, URZ ;  /* 0x000000ff05047290 */ /* 0x000fe4000fffe1ff */
[----:B------:R-:W-:Y:S03]  /*50d0*/  @!UP0 UIMAD UR6, UR9, UR45, UR5 ;  /* 0x0000002d090682a4 */ /* 0x000fe6000f8e0205 */
[----:B------:R-:W-:Y:S01]  /*50e0*/  @!UP0 UMOV UR5, UR7 ;  /* 0x0000000700058c82 */ /* 0x000fe20008000000 */
[----:B------:R-:W-:Y:S02]  /*50f0*/  UIMAD UR7, UR15, UR4, UR14 ;  /* 0x000000040f0772a4 */ /* 0x000fe4000f8e020e */
[----:B------:R-:W-:Y:S02]  /*5100*/  UIMAD UR4, UR50, UR8, UR13 ;  /* 0x00000008320472a4 */ /* 0x000fe4000f8e020d */
[----:B------:R-:W-:Y:S02]  /*5110*/  UIMAD UR14, UR5, UR15, UR7 ;  /* 0x0000000f050e72a4 */ /* 0x000fe4000f8e0207 */
[----:B------:R-:W-:Y:S11]  /*5120*/  UIMAD UR13, UR6, UR50, UR4 ;  /* 0x00000032060d72a4 */ /* 0x000ff6000f8e0204 */
[----:B------:R-:W-:Y:S01]  /*5130*/  @!UPT UIADD3 URZ, UPT, UPT, URZ, URZ, URZ ;  /* 0x000000fffffff290 */ /* 0x000fe2000fffe0ff */
.L_x_97:
[----:B------:R-:W3:Y:S01]  /*5140*/  @!UP3 LDCU.128 UR8, c[0x0][0xb10] ;  /* 0x00016200ff08b7ac */ /* 0x000ee20008000c00 */
[C---:B------:R-:W-:Y:S02]  /*5150*/  ISETP.NE.U32.AND P1, PT, R4.reuse, RZ, PT ;  /* 0x000000ff0400720c */ /* 0x040fe40003f25070 */
[----:B------:R-:W-:Y:S02]  /*5160*/  ISETP.NE.U32.AND P0, PT, R4, RZ, PT ;  /* 0x000000ff0400720c */ /* 0x000fe40003f05070 */
[C---:B------:R-:W-:Y:S02]  /*5170*/  ISETP.NE.AND.EX P1, PT, R5.reuse, RZ, PT, P1 ;  /* 0x000000ff0500720c */ /* 0x040fe40003f25310 */
[----:B------:R-:W-:Y:S01]  /*5180*/  ISETP.NE.AND.EX P0, PT, R5, RZ, PT, P0 ;  /* 0x000000ff0500720c */ /* 0x000fe20003f05300 */
[----:B------:R-:W4:Y:S01]  /*5190*/  @!UP3 LDCU UR5, c[0x0][0xb0c] ;  /* 0x00016180ff05b7ac */ /* 0x000f220008000800 */
[----:B------:R-:W-:Y:S01]  /*51a0*/  SHF.L.U32 R9, R15, 0x1f, RZ ;  /* 0x0000001f0f097819 */ /* 0x000fe200000006ff */
[----:B------:R-:W-:Y:S02]  /*51b0*/  USHF.L.U32 UR42, UR20, 0x7, URZ ;  /* 0x00000007142a7899 */ /* 0x000fe400080006ff */
[----:B------:R-:W-:Y:S02]  /*51c0*/  USHF.L.U32 UR43, UR24, 0x6, URZ ;  /* 0x00000006182b7899 */ /* 0x000fe400080006ff */
[----:B---3--:R-:W-:Y:S07]  /*51d0*/  UIMAD.WIDE.U32 UR6, UR14, UR8, URZ ;  /* 0x000000080e0672a5 */ /* 0x008fee000f8e00ff */
[----:B------:R-:W-:Y:S01]  /*51e0*/  @!UP3 UMOV UR4, UR7 ;  /* 0x000000070004bc82 */ /* 0x000fe20008000000 */
[----:B----4-:R-:W-:Y:S02]  /*51f0*/  @!UP3 UISETP.NE.AND UP0, UPT, UR5, 0x1, UPT ;  /* 0x000000010500b88c */ /* 0x010fe4000bf05270 */
[----:B------:R-:W-:Y:S02]  /*5200*/  @!UP3 USHF.R.U32.HI UR4, URZ, UR9, UR4 ;  /* 0x00000009ff04b299 */ /* 0x000fe40008011604 */
[----:B------:R-:W-:Y:S02]  /*5210*/  UIMAD.WIDE.U32 UR6, UR13, UR11, URZ ;  /* 0x0000000b0d0672a5 */ /* 0x000fe4000f8e00ff */
[----:B------:R-:W-:Y:S02]  /*5220*/  @!UP3 USEL UR8, UR14, UR4, !UP0 ;  /* 0x000000040e08b287 */ /* 0x000fe4000c000000 */
[----:B------:R-:W-:Y:S03]  /*5230*/  @!UP3 UISETP.NE.AND UP0, UPT, UR10, 0x1, UPT ;  /* 0x000000010a00b88c */ /* 0x000fe6000bf05270 */
[----:B------:R-:W-:Y:S02]  /*5240*/  @!UP3 UMOV UR6, UR7 ;  /* 0x000000070006bc82 */ /* 0x000fe40008000000 */
[----:B------:R-:W3:Y:S02]  /*5250*/  @!UP3 LDCU UR4, c[0x0][0xb20] ;  /* 0x00016400ff04b7ac */ /* 0x000ee40008000800 */
[----:B---3--:R-:W-:Y:S04]  /*5260*/  @!UP3 USHF.R.U32.HI UR6, URZ, UR4, UR6 ;  /* 0x00000004ff06b299 */ /* 0x008fe80008011606 */
[----:B------:R-:W-:Y:S04]  /*5270*/  @!UP3 USEL UR6, UR13, UR6, !UP0 ;  /* 0x000000060d06b287 */ /* 0x000fe8000c000000 */
[----:B------:R-:W-:Y:S02]  /*5280*/  @!UP3 UIADD3 UR4, UPT, UPT, -UR8, UR6, URZ ;  /* 0x000000060804b290 */ /* 0x000fe4000fffe1ff */
[----:B------:R-:W-:Y:S02]  /*5290*/  @!UP3 UIADD3 UR6, UPT, UPT, UR8, -UR6, URZ ;  /* 0x800000060806b290 */ /* 0x000fe4000fffe0ff */
[----:B------:R-:W-:Y:S02]  /*52a0*/  @!UP3 UIMAD UR14, UR4, UR5, UR14 ;  /* 0x00000005040eb2a4 */ /* 0x000fe4000f8e020e */
[----:B------:R-:W-:Y:S01]  /*52b0*/  @!UP3 UIMAD UR13, UR6, UR10, UR13 ;  /* 0x0000000a060db2a4 */ /* 0x000fe2000f8e020d */
[----:B------:R-:W-:Y:S11]  /*52c0*/  BRA.U UP2, `(.L_x_98) ;  /* 0x0000000102107547 */ /* 0x000ff6000b800000 */
[----:B------:R-:W-:Y:S04]  /*52d0*/  MOV R6, UR46 ;  /* 0x0000002e00067c02 */ /* 0x000fe80008000f00 */
[----:B------:R-:W-:Y:S04]  /*52e0*/  SHF.L.U32 R6, R6, 0x1f, RZ ;  /* 0x0000001f06067819 */ /* 0x000fe800000006ff */
[----:B------:R-:W3:Y:S02]  /*52f0*/  SYNCS.PHASECHK.TRANS64.TRYWAIT P2, [UR21+0x118], R6 ;  /* 0x00011806ff0075a7 */ /* 0x000ee40008041115 */
[----:B---3--:R-:W-:Y:S05]  /*5300*/  @!P2 BRA `(.L_x_99) ;  /* 0x0000004c0018a947 */ /* 0x008fea0003800000 */
.L_x_98:
[----:B------:R-:W-:Y:S05]  /*5310*/  @!P1 BRA `(.L_x_100) ;  /* 0x0000000000309947 */ /* 0x000fea0003800000 */
[----:B------:R-:W-:Y:S01]  /*5320*/  ISETP.NE.U32.AND P1, PT, R2, RZ, PT ;  /* 0x000000ff0200720c */ /* 0x000fe20003f25070 */
[----:B------:R-:W3:Y:S01]  /*5330*/  LDCU.64 UR4, c[0x0][0x358] ;  /* 0x00006b00ff0477ac */ /* 0x000ee20008000a00 */
[----:B------:R-:W-:Y:S02]  /*5340*/  IMAD.MOV.U32 R50, RZ, RZ, 0x1 ;  /* 0x00000001ff327424 */ /* 0x000fe400078e00ff */
[----:B------:R-:W-:Y:S11]  /*5350*/  ISETP.NE.AND.EX P1, PT, R3, RZ, PT, P1 ;  /* 0x000000ff0300720c */ /* 0x000ff60003f25310 */
[----:B------:R-:W-:Y:S02]  /*5360*/  @!UPT UIADD3 URZ, UPT, UPT, URZ, URZ, URZ ;  /* 0x000000fffffff290 */ /* 0x000fe4000fffe0ff */
[----:B------:R-:W4:Y:S01]  /*5370*/  @P1 LDC.64 R10, c[0x0][0x888] ;  /* 0x00022200ff0a1b82 */ /* 0x000f220000000a00 */
[----:B-1----:R-:W-:Y:S04]  /*5380*/  @P1 IMAD R0, R4, UR36, RZ ;  /* 0x0000002404001c24 */ /* 0x002fe8000f8e02ff */
[----:B----4-:R-:W-:Y:S04]  /*5390*/  @P1 IMAD.WIDE R10, R0, 0x4, R10 ;  /* 0x00000004000a1825 */ /* 0x010fe800078e020a */
[----:B------:R-:W-:Y:S01]  /*53a0*/  HFMA2 R0, -RZ, RZ, 0, 5.9604644775390625e-08 ;  /* 0x00000001ff007431 */ /* 0x000fe200000001ff */
[----:B---3-5:R3:W5:Y:S04]  /*53b0*/  @P1 LDG.E R27, desc[UR4][R10.64] ;  /* 0x000000040a1b1981 */ /* 0x028768000c1e1900 */
[----:B------:R-:W-:Y:S01]  /*53c0*/  @!P1 PRMT R50, R0, 0x7610, R50 ;  /* 0x0000761000329816 */ /* 0x000fe20000000032 */
[----:B---3--:R-:W4:Y:S06]  /*53d0*/  @!P1 LDC R27, c[0x0][0x880] ;  /* 0x00022000ff1b9b82 */ /* 0x008f2c0000000800 */
.L_x_100:
[----:B----45:R-:W-:Y:S01]  /*53e0*/  @!P0 FSETP.EQ.AND P1, PT, R27, RZ, PT ;  /* 0x000000ff1b00820b */ /* 0x030fe20003f22000 */
[----:B------:R-:W-:Y:S01]  /*53f0*/  @!UPT UIADD3 URZ, UPT, UPT, URZ, URZ, URZ ;  /* 0x000000fffffff290 */ /* 0x000fe2000fffe0ff */
[----:B------:R-:W-:Y:S11]  /*5400*/  @!P0 BRA `(.L_x_101) ;  /* 0x0000000000188947 */ /* 0x000ff60003800000 */
[----:B------:R-:W-:Y:S02]  /*5410*/  LOP3.LUT P0, RZ, R50, 0xff, RZ, 0xc0, !PT ;  /* 0x000000ff32ff7812 */ /* 0x000fe4000780c0ff */
[----:B------:R-:W-:Y:S04]  /*5420*/  ISETP.NE.U32.AND P1, PT, R2, RZ, PT ;  /* 0x000000ff0200720c */ /* 0x000fe80003f25070 */
[----:B------:R-:W-:Y:S04]  /*5430*/  ISETP.NE.AND.EX P1, PT, R3, RZ, PT, P1 ;  /* 0x000000ff0300720c */ /* 0x000fe80003f25310 */
[----:B------:R-:W-:Y:S03]  /*5440*/  PLOP3.LUT P1, PT, P1, PT, PT, 0x8, 0x80 ;  /* 0x000000000080781c */ /* 0x000fe60000f2e170 */
[----:B------:R-:W-:Y:S11]  /*5450*/  @P0 FSETP.EQ.AND P1, PT, R27, RZ, PT ;  /* 0x000000ff1b00020b */ /* 0x000ff60003f22000 */
[----:B------:R-:W-:Y:S02]  /*5460*/  @!UPT UIADD3 URZ, UPT, UPT, URZ, URZ, URZ ;  /* 0x000000fffffff290 */ /* 0x000fe4000fffe0ff */
.L_x_101:
[----:B------:R-:W3:Y:S01]  /*5470*/  SYNCS.PHASECHK.TRANS64.TRYWAIT P2, [UR21+0xf0], R9 ;  /* 0x0000f009ff0075a7 */ /* 0x000ee20008041115 */
[----:B------:R-:W-:Y:S04]  /*5480*/  ELECT P0, URZ, PT ;  /* 0x0000000000ff782f */ /* 0x000fe80003800000 */
[----:B------:R-:W-:Y:S11]  /*5490*/  PLOP3.LUT P1, PT, P1, P0, PT, 0xf2, 0x2f ;  /* 0x00000000002f781c */ /* 0x000ff60000f21e72 */
[----:B------:R-:W-:Y:S02]  /*54a0*/  @!UPT UIADD3 URZ, UPT, UPT, URZ, URZ, URZ ;  /* 0x000000fffffff290 */ /* 0x000fe4000fffe0ff */
[----:B------:R-:W-:Y:S05]  /*54b0*/  @!P1 IADD3 R8, P0, PT, R16, 0x580, RZ ;  /* 0x0000058010089810 */ /* 0x000fea0007f1e0ff */
[----:B-1----:R-:W-:Y:S01]  /*54c0*/  @!P1 IMAD.X R6, RZ, RZ, R17, P0 ;  /* 0x000000ffff069224 */ /* 0x002fe200000e0611 */
[----:B---3--:R-:W-:Y:S07]  /*54d0*/  @!P2 BRA `(.L_x_102) ;  /* 0x0000004800bca947 */ /* 0x008fee0003800000 */
.L_x_210:
[----:B------:R-:W-:Y:S01]  /*54e0*/  @!P1 R2UR UR5, R8 ;  /* 0x00000000080592ca */ /* 0x000fe200000e0000 */
[----:B------:R-:W-:Y:S01]  /*54f0*/  VOTEU.ALL UP0, P1 ;  /* 0x0000000000ff7886 */ /* 0x000fe20000800000 */
[----:B------:R-:W-:Y:S01]  /*5500*/  @!P1 R2UR UR4, R6 ;  /* 0x00000000060492ca */ /* 0x000fe200000e0000 */
[----:B------:R-:W-:Y:S01]  /*5510*/  UMOV UR16, 0x0 ;  /* 0x0000000000107882 */ /* 0x000fe20000000000 */
[----:B------:R-:W-:Y:S01]  /*5520*/  UMOV UR17, 0x10000000 ;  /* 0x1000000000117882 */ /* 0x000fe20000000000 */
[----:B------:R-:W-:Y:S01]  /*5530*/  UMOV UR44, UR36 ;  /* 0x00000024002c7c82 */ /* 0x000fe20008000000 */
[----:B------:R-:W-:Y:S01]  /*5540*/  @!UP0 UIADD3 UR40, UPT, UPT, UR21, 0x200, URZ ;  /* 0x0000020015288890 */ /* 0x000fe2000fffe0ff */
[----:B-1----:R-:W-:Y:S01]  /*5550*/  @!P1 IMAD.MOV.U32 R0, RZ, RZ, 0x1000 ;  /* 0x00001000ff009424 */ /* 0x002fe200078e00ff */
[----:B------:R-:W-:Y:S01]  /*5560*/  @!UP0 UIADD3 UR10, UPT, UPT, UR42, 0x40, URZ ;  /* 0x000000402a0a8890 */ /* 0x000fe2000fffe0ff */
[----:B------:R-:W-:Y:S01]  /*5570*/  @!P1 IADD3 R8, P0, PT, R16, 0x580, RZ ;  /* 0x0000058010089810 */ /* 0x000fe20007f1e0ff */
[----:B------:R-:W-:Y:S01]  /*5580*/  @!UP0 UIADD3 UR8, UPT, UPT, UR21, 0xa00, URZ ;  /* 0x00000a0015088890 */ /* 0x000fe2000fffe0ff */
[----:B------:R-:W-:Y:S02]  /*5590*/  VOTEU.ALL UP0, P1 ;  /* 0x0000000000ff7886 */ /* 0x000fe40000800000 */
[----:B------:R-:W-:Y:S01]  /*55a0*/  IMAD.U32 R10, RZ, RZ, UR5 ;  /* 0x00000005ff0a7e24 */ /* 0x000fe2000f8e00ff */
[----:B------:R-:W-:Y:S01]  /*55b0*/  UMOV UR9, UR41 ;  /* 0x0000002900097c82 */ /* 0x000fe20008000000 */
[----:B------:R-:W-:Y:S01]  /*55c0*/  IMAD.U32 R11, RZ, RZ, UR4 ;  /* 0x00000004ff0b7e24 */ /* 0x000fe2000f8e00ff */
[----:B------:R-:W-:Y:S01]  /*55d0*/  UMOV UR11, UR43 ;  /* 0x0000002b000b7c82 */ /* 0x000fe20008000000 */
[----:B------:R-:W-:Y:S01]  /*55e0*/  UMOV UR12, UR36 ;  /* 0x00000024000c7c82 */ /* 0x000fe20008000000 */
[----:B------:R-:W-:Y:S01]  /*55f0*/  @!P1 R2UR UR4, R10 ;  /* 0x000000000a0492ca */ /* 0x000fe200000e0000 */
[----:B------:R-:W-:Y:S01]  /*5600*/  UPRMT UR6, UR47, 0x654, UR41 ;  /* 0x000006542f067896 */ /* 0x000fe20008000029 */
[----:B------:R-:W-:Y:S01]  /*5610*/  @!P1 R2UR UR5, R11 ;  /* 0x000000000b0592ca */ /* 0x000fe200000e0000 */
[----:B------:R-:W-:Y:S11]  /*5620*/  @!P1 IMAD.X R6, RZ, RZ, R17, P0 ;  /* 0x000000ffff069224 */ /* 0x000ff600000e0611 */
[----:B------:R-:W-:Y:S01]  /*5630*/  @!UPT UIADD3 URZ, UPT, UPT, URZ, URZ, URZ ;  /* 0x000000fffffff290 */ /* 0x000fe2000fffe0ff */
[----:B------:R1:W-:Y:S01]  /*5640*/  @!UP0 UTMALDG.3D [UR40], [UR4], desc[UR16] ;  /* 0x00001028040085b4 */ /* 0x0003e20008011000 */
[----:B------:R-:W-:Y:S05]  /*5650*/  VOTEU.ALL UP0, P1 ;  /* 0x0000000000ff7886 */ /* 0x000fea0000800000 */
[----:B------:R1:W-:Y:S01]  /*5660*/  @!UP0 UTMALDG.3D [UR8], [UR4], desc[UR16] ;  /* 0x00001008040085b4 */ /* 0x0003e20008011000 */
[----:B------:R1:W-:Y:S01]  /*5670*/  @!P1 SYNCS.ARRIVE.TRANS64.RED.A0TR RZ, [UR21+0xd0], R0 ;  /* 0x0000d000ffff99a7 */ /* 0x0003e20008300415 */
[----:B------:R-:W-:Y:S01]  /*5680*/  SYNCS.ARRIVE.TRANS64.RED.A1T0 RZ, [UR6], RZ ;  /* 0x000000ffffff79a7 */ /* 0x000fe20008100406 */
[----:B------:R-:W3:Y:S02]  /*5690*/  SYNCS.PHASECHK.TRANS64.TRYWAIT P2, [UR21+0xf8], R9 ;  /* 0x0000f809ff0075a7 */ /* 0x000ee40008041115 */
[----:B-1-3--:R-:W-:Y:S05]  /*56a0*/  @!P2 BRA `(.L_x_103) ;  /* 0x000000480060a947 */ /* 0x00afea0003800000 */
.L_x_212:
        /* <DEDUP_REMOVED lines=10> */
[----:B------:R-:W-:Y:S02]  /*5750*/  @!UP0 UIADD3 UR10, UPT, UPT, UR42, 0x50, URZ ;  /* 0x000000502a0a8890 */ /* 0x000fe4000fffe0ff */
[----:B------:R-:W-:Y:S01]  /*5760*/  @!UP0 UIADD3 UR8, UPT, UPT, UR21, 0x1a00, URZ ;  /* 0x00001a0015088890 */ /* 0x000fe2000fffe0ff */
[----:B------:R-:W-:Y:S01]  /*5770*/  IMAD.U32 R10, RZ, RZ, UR5 ;  /* 0x00000005ff0a7e24 */ /* 0x000fe2000f8e00ff */
[----:B------:R-:W-:Y:S01]  /*5780*/  VOTEU.ALL UP0, P1 ;  /* 0x0000000000ff7886 */ /* 0x000fe20000800000 */
[----:B------:R-:W-:Y:S01]  /*5790*/  IMAD.U32 R11, RZ, RZ, UR4 ;  /* 0x00000004ff0b7e24 */ /* 0x000fe2000f8e00ff */
[----:B------:R-:W-:Y:S01]  /*57a0*/  UMOV UR9, UR33 ;  /* 0x0000002100097c82 */ /* 0x000fe20008000000 */
[----:B------:R-:W-:Y:S01]  /*57b0*/  UMOV UR11, UR43 ;  /* 0x0000002b000b7c82 */ /* 0x000fe20008000000 */
[----:B------:R-:W-:Y:S01]  /*57c0*/  @!P1 R2UR UR4, R10 ;  /* 0x000000000a0492ca */ /* 0x000fe200000e0000 */
[----:B------:R-:W-:Y:S01]  /*57d0*/  UMOV UR12, UR36 ;  /* 0x00000024000c7c82 */ /* 0x000fe20008000000 */
[----:B------:R-:W-:Y:S01]  /*57e0*/  @!P1 R2UR UR5, R11 ;  /* 0x000000000b0592ca */ /* 0x000fe200000e0000 */
[----:B------:R-:W-:Y:S01]  /*57f0*/  UPRMT UR6, UR47, 0x654, UR33 ;  /* 0x000006542f067896 */ /* 0x000fe20008000021 */
[----:B------:R-:W-:Y:S11]  /*5800*/  @!P1 IMAD.X R6, RZ, RZ, R17, P0 ;  /* 0x000000ffff069224 */ /* 0x000ff600000e0611 */
[----:B------:R1:W-:Y:S01]  /*5810*/  @!UP0 UTMALDG.3D [UR32], [UR4], desc[UR16] ;  /* 0x00001020040085b4 */ /* 0x0003e20008011000 */
[----:B------:R-:W-:Y:S05]  /*5820*/  VOTEU.ALL UP0, P1 ;  /* 0x0000000000ff7886 */ /* 0x000fea0000800000 */
[----:B------:R1:W-:Y:S01]  /*5830*/  @!UP0 UTMALDG.3D [UR8], [UR4], desc[UR16] ;  /* 0x00001008040085b4 */ /* 0x0003e20008011000 */
[----:B------:R1:W-:Y:S01]  /*5840*/  @!P1 SYNCS.ARRIVE.TRANS64.RED.A0TR RZ, [UR21+0xd8], R0 ;  /* 0x0000d800ffff99a7 */ /* 0x0003e20008300415 */
[----:B------:R-:W-:Y:S01]  /*5850*/  SYNCS.ARRIVE.TRANS64.RED.A1T0 RZ, [UR6], RZ ;  /* 0x000000ffffff79a7 */ /* 0x000fe20008100406 */
[----:B------:R-:W3:Y:S02]  /*5860*/  SYNCS.PHASECHK.TRANS64.TRYWAIT P2, [UR21+0x100], R9 ;  /* 0x00010009ff0075a7 */ /* 0x000ee40008041115 */
[----:B-1-3--:R-:W-:Y:S05]  /*5870*/  @!P2 BRA `(.L_x_104) ;  /* 0x000000480004a947 */ /* 0x00afea0003800000 */
.L_x_214:
        /* <DEDUP_REMOVED lines=9> */
[----:B------:R-:W-:Y:S01]  /*5910*/  VIADD R14, R14, 0x1 ;  /* 0x000000010e0e7836 */ /* 0x000fe20000000000 */
        /* <DEDUP_REMOVED lines=10> */
[----:B------:R-:W-:Y:S01]  /*59c0*/  UMOV UR12, UR36 ;  /* 0x00000024000c7c82 */ /* 0x000fe20008000000 */
[----:B------:R-:W-:Y:S11]  /*59d0*/  UPRMT UR6, UR47, 0x654, UR25 ;  /* 0x000006542f067896 */ /* 0x000ff60008000019 */
[----:B------:R1:W-:Y:S01]  /*59e0*/  @!UP0 UTMALDG.3D [UR24], [UR4], desc[UR16] ;  /* 0x00001018040085b4 */ /* 0x0003e20008011000 */
[----:B------:R-:W-:Y:S05]  /*59f0*/  VOTEU.ALL UP0, P1 ;  /* 0x0000000000ff7886 */ /* 0x000fea0000800000 */
[----:B------:R1:W-:Y:S01]  /*5a00*/  @!UP0 UTMALDG.3D [UR8], [UR4], desc[UR16] ;  /* 0x00001008040085b4 */ /* 0x0003e20008011000 */
[----:B------:R1:W-:Y:S01]  /*5a10*/  @!P1 SYNCS.ARRIVE.TRANS64.RED.A0TR RZ, [UR21+0xe0], R0 ;  /* 0x0000e000ffff99a7 */ /* 0x0003e20008300415 */
[----:B------:R-:W-:Y:S01]  /*5a20*/  SYNCS.ARRIVE.TRANS64.RED.A1T0 RZ, [UR6], RZ ;  /* 0x000000ffffff79a7 */ /* 0x000fe20008100406 */
[----:B------:R-:W3:Y:S02]  /*5a30*/  SYNCS.PHASECHK.TRANS64.TRYWAIT P0, [UR21+0x108], R9 ;  /* 0x00010809ff0075a7 */ /* 0x000ee40008001115 */
[----:B-1-3--:R-:W-:Y:S05]  /*5a40*/  @!P0 BRA `(.L_x_105) ;  /* 0x0000004400a88947 */ /* 0x00afea0003800000 */
.L_x_216:
[----:B------:R-:W-:Y:S01]  /*5a50*/  UPLOP3.LUT UP2, UPT, UPT, UPT, UPT, 0x80, 0x8 ;  /* 0x000000000008789c */ /* 0x000fe20003f4f070 */
[----:B------:R-:W-:Y:S01]  /*5a60*/  @!P1 IADD3 R6, P0, PT, R16, 0x580, RZ ;  /* 0x0000058010069810 */ /* 0x000fe20007f1e0ff */
[----:B------:R-:W-:Y:S01]  /*5a70*/  UMOV UR6, 0x0 ;  /* 0x0000000000067882 */ /* 0x000fe20000000000 */
[----:B------:R-:W-:Y:S01]  /*5a80*/  UMOV UR7, 0x10000000 ;  /* 0x1000000000077882 */ /* 0x000fe20000000000 */
[----:B------:R-:W-:Y:S01]  /*5a90*/  VOTEU.ALL UP0, P1 ;  /* 0x0000000000ff7886 */ /* 0x000fe20000800000 */
[----:B------:R-:W-:Y:S01]  /*5aa0*/  @!P1 R2UR UR5, R6 ;  /* 0x00000000060592ca */ /* 0x000fe200000e0000 */
[----:B-1----:R-:W-:Y:S01]  /*5ab0*/  @!P1 IMAD.X R0, RZ, RZ, R17, P0 ;  /* 0x000000ffff009224 */ /* 0x002fe200000e0611 */
[----:B------:R-:W-:Y:S01]  /*5ac0*/  UMOV UR19, UR43 ;  /* 0x0000002b00137c82 */ /* 0x000fe20008000000 */
[----:B------:R-:W-:Y:S01]  /*5ad0*/  UMOV UR20, UR36 ;  /* 0x0000002400147c82 */ /* 0x000fe20008000000 */
[----:B------:R-:W-:Y:S01]  /*5ae0*/  @!UP0 UIADD3 UR18, UPT, UPT, UR42, 0x30, URZ ;  /* 0x000000302a128890 */ /* 0x000fe2000fffe0ff */
[----:B------:R-:W-:Y:S01]  /*5af0*/  R2UR UR24, R52 ;  /* 0x00000000341872ca */ /* 0x000fe200000e0000 */
[----:B------:R-:W-:Y:S01]  /*5b00*/  @!UP0 UIADD3 UR16, UPT, UPT, UR21, 0x3200, URZ ;  /* 0x0000320015108890 */ /* 0x000fe2000fffe0ff */
[----:B------:R-:W-:Y:S01]  /*5b10*/  @!P1 R2UR UR4, R0 ;  /* 0x00000000000492ca */ /* 0x000fe200000e0000 */
[----:B------:R-:W-:Y:S01]  /*5b20*/  @!UP0 UIADD3 UR17, UPT, UPT, UR21, 0xe8, URZ ;  /* 0x000000e815118890 */ /* 0x000fe2000fffe0ff */
[----:B------:R-:W-:Y:S01]  /*5b30*/  ISETP.NE.AND P0, PT, R14, 0x2, PT ;  /* 0x000000020e00780c */ /* 0x000fe20003f05270 */
[----:B------:R-:W-:Y:S01]  /*5b40*/  @!UP0 UIADD3 UR10, UPT, UPT, UR42, 0x70, URZ ;  /* 0x000000702a0a8890 */ /* 0x000fe2000fffe0ff */
[----:B------:R-:W-:Y:S01]  /*5b50*/  LOP3.LUT R15, R15, 0x1, RZ, 0x3c, !PT ;  /* 0x000000010f0f7812 */ /* 0x000fe200078e3cff */
[----:B------:R-:W-:Y:S01]  /*5b60*/  @!UP0 UIADD3 UR8, UPT, UPT, UR21, 0x3a00, URZ ;  /* 0x00003a0015088890 */ /* 0x000fe2000fffe0ff */
[----:B------:R-:W-:Y:S01]  /*5b70*/  IMAD.U32 R8, RZ, RZ, UR5 ;  /* 0x00000005ff087e24 */ /* 0x000fe2000f8e00ff */
[----:B------:R-:W-:Y:S01]  /*5b80*/  VOTEU.ALL UP0, P1 ;  /* 0x0000000000ff7886 */ /* 0x000fe20000800000 */
[----:B------:R-:W-:Y:S01]  /*5b90*/  UMOV UR11, UR43 ;  /* 0x0000002b000b7c82 */ /* 0x000fe20008000000 */
[----:B------:R-:W-:Y:S01]  /*5ba0*/  UMOV UR12, UR36 ;  /* 0x00000024000c7c82 */ /* 0x000fe20008000000 */
[----:B------:R-:W-:Y:S01]  /*5bb0*/  UMOV UR9, UR17 ;  /* 0x0000001100097c82 */ /* 0x000fe20008000000 */
[----:B------:R-:W-:Y:S01]  /*5bc0*/  SEL R0, RZ, 0x1, P0 ;  /* 0x00000001ff007807 */ /* 0x000fe20000000000 */
[----:B------:R-:W-:Y:S01]  /*5bd0*/  UIADD3 UR24, UPT, UPT, UR14, UR24, URZ ;  /* 0x000000180e187290 */ /* 0x000fe2000fffe0ff */
[----:B------:R-:W-:Y:S01]  /*5be0*/  IMAD.U32 R9, RZ, RZ, UR4 ;  /* 0x00000004ff097e24 */ /* 0x000fe2000f8e00ff */
[----:B------:R-:W-:Y:S01]  /*5bf0*/  @!P1 R2UR UR4, R8 ;  /* 0x00000000080492ca */ /* 0x000fe200000e0000 */
[----:B------:R-:W-:Y:S01]  /*5c00*/  UMOV UR36, UR29 ;  /* 0x0000001d00247c82 */ /* 0x000fe20008000000 */
[----:B------:R-:W-:Y:S02]  /*5c10*/  LOP3.LUT R13, R13, R0, RZ, 0x3c, !PT ;  /* 0x000000000d0d7212 */ /* 0x000fe400078e3cff */
[----:B------:R-:W-:Y:S02]  /*5c20*/  @!P1 R2UR UR5, R9 ;  /* 0x00000000090592ca */ /* 0x000fe400000e0000 */
[----:B------:R-:W-:Y:S11]  /*5c30*/  SEL R14, R14, RZ, P0 ;  /* 0x000000ff0e0e7207 */ /* 0x000ff60000000000 */
[----:B------:R1:W-:Y:S01]  /*5c40*/  @!UP0 UTMALDG.3D [UR16], [UR4], desc[UR6] ;  /* 0x00000610040085b4 */ /* 0x0003e20008011000 */
[----:B------:R-:W-:Y:S05]  /*5c50*/  VOTEU.ALL UP0, P1 ;  /* 0x0000000000ff7886 */ /* 0x000fea0000800000 */
[----:B------:R3:W-:Y:S01]  /*5c60*/  @!UP0 UTMALDG.3D [UR8], [UR4], desc[UR6] ;  /* 0x00000608040085b4 */ /* 0x0007e20008011000 */
[----:B------:R3:W-:Y:S01]  /*5c70*/  @!P1 SYNCS.ARRIVE.TRANS64.RED.A0TR RZ, [UR21+0xe8], R7 ;  /* 0x0000e807ffff99a7 */ /* 0x0007e20008300415 */
[----:B------:R-:W-:Y:S01]  /*5c80*/  SYNCS.ARRIVE.TRANS64.RED.A1T0 RZ, [UR37], RZ ;  /* 0x000000ffffff79a7 */ /* 0x000fe20008100425 */
[----:B-1----:R-:W-:Y:S01]  /*5c90*/  UIADD3 UR20, UPT, UPT, UR13, UR63, URZ ;  /* 0x0000003f0d147290 */ /* 0x002fe2000fffe0ff */
[----:B------:R-:W-:Y:S11]  /*5ca0*/  BRA.U UP1, `(.L_x_106) ;  /* 0xfffffff101047547 */ /* 0x000ff6000b83ffff */
[----:B------:R-:W-:-:S04]  /*5cb0*/  SHF.L.U32 R2, R15, 0x1f, RZ ;  /* 0x0000001f0f027819 */ /* 0x000fc800000006ff */
[----:B------:R-:W1:Y:S02]  /*5cc0*/  SYNCS.PHASECHK.TRANS64.TRYWAIT P0, [UR21+0xf0], R2 ;  /* 0x0000f002ff0075a7 */ /* 0x000e640008001115 */
[----:B-1----:R-:W-:Y:S05]  /*5cd0*/  @!P0 BRA `(.L_x_107) ;  /* 0x00000044001c8947 */ /* 0x002fea0003800000 */
.L_x_218:
[----:B------:R-:W4:Y:S02]  /*5ce0*/  SYNCS.PHASECHK.TRANS64.TRYWAIT P0, [UR21+0xf8], R2 ;  /* 0x0000f802ff0075a7 */ /* 0x000f240008001115 */
[----:B----4-:R-:W-:Y:S05]  /*5cf0*/  @!P0 BRA `(.L_x_108) ;  /* 0x00000044002c8947 */ /* 0x010fea0003800000 */
.L_x_220:
[----:B------:R-:W4:Y:S02]  /*5d00*/  SYNCS.PHASECHK.TRANS64.TRYWAIT P0, [UR21+0x100], R2 ;  /* 0x00010002ff0075a7 */ /* 0x000f240008001115 */
[----:B----4-:R-:W-:Y:S05]  /*5d10*/  @!P0 BRA `(.L_x_109) ;  /* 0x00000044003c8947 */ /* 0x010fea0003800000 */
.L_x_222:
[----:B-1----:R-:W-:-:S07]  /*5d20*/  MOV R0, UR21 ;  /* 0x0000001500007c02 */ /* 0x002fce0008000f00 */
.L_x_110:
[----:B-1----:R-:W-:-:S04]  /*5d30*/  SHF.L.U32 R2, R15, 0x1f, RZ ;  /* 0x0000001f0f027819 */ /* 0x002fc800000006ff */
[----:B------:R1:W4:Y:S03]  /*5d40*/  SYNCS.PHASECHK.TRANS64.TRYWAIT P0, [R0+URZ+0x108], R2 ;  /* 0x00010802000075a7 */ /* 0x00032600080011ff */
[----:B----4-:R-:W-:Y:S05]  /*5d50*/  @!P0 NANOSLEEP.SYNCS 0x989680 ;  /* 0x009896800000895d */ /* 0x010fea0003900000 */
[----:B------:R-:W4:Y:S02]  /*5d60*/  @!P0 SYNCS.PHASECHK.TRANS64 P0, [R0+URZ+0x108], R2 ;  /* 0x00010802000085a7 */ /* 0x000f2400080010ff */
[----:B--234-:R-:W-:Y:S05]  /*5d70*/  @P0 EXIT ;  /* 0x000000000000094d */ /* 0x01cfea0003800000 */
[----:B------:R-:W-:Y:S05]  /*5d80*/  BRA `(.L_x_110) ;  /* 0xfffffffc00e87947 */ /* 0x000fea000383ffff */
.L_x_95:
[----:B------:R-:W-:-:S06]  /*5d90*/  UISETP.GE.AND UP0, UPT, UR23, 0x4, UPT ;  /* 0x000000041700788c */ /* 0x000fcc000bf06270 */
[----:B------:R-:W-:-:S13]  /*5da0*/  PLOP3.LUT P0, PT, PT, PT, UP0, 0x80, 0x8 ;  /* 0x000000000008781c */ /* 0x000fda0003f0f008 */
[----:B-1----:R-:W-:Y:S05]  /*5db0*/  @!P0 EXIT ;  /* 0x000000000000894d */ /* 0x002fea0003800000 */
[----:B------:R-:W-:Y:S01]  /*5dc0*/  BAR.SYNC.DEFER_BLOCKING 0x6, 0xa0 ;  /* 0x0182800000007b1d */ /* 0x000fe20000010000 */
[----:B------:R-:W-:Y:S01]  /*5dd0*/  IMAD.SHL.U32 R49, R61, 0x10, RZ ;  /* 0x000000103d317824 */ /* 0x000fe200078e00ff */
[----:B------:R-:W-:Y:S01]  /*5de0*/  CS2R R58, SRZ ;  /* 0x00000000003a7805 */ /* 0x000fe2000001ff00 */
[----:B------:R-:W-:Y:S02]  /*5df0*/  IMAD.SHL.U32 R5, R51, 0x200, RZ ;  /* 0x0000020033057824 */ /* 0x000fe400078e00ff */
[----:B------:R-:W-:Y:S01]  /*5e00*/  IMAD.U32 R23, R61, 0x10000, RZ ;  /* 0x000100003d177824 */ /* 0x000fe200078e00ff */
[----:B------:R-:W-:Y:S01]  /*5e10*/  UMOV UR43, 0x400 ;  /* 0x00000400002b7882 */ /* 0x000fe20000000000 */
[----:B------:R-:W-:Y:S01]  /*5e20*/  LOP3.LUT R48, R49, 0x5b0, RZ, 0xc0, !PT ;  /* 0x000005b031307812 */ /* 0x000fe200078ec0ff */
[----:B------:R-:W-:Y:S01]  /*5e30*/  ULEA UR43, UR47, UR43, 0x18 ;  /* 0x0000002b2f2b7291 */ /* 0x000fe2000f8ec0ff */
[----:B------:R-:W1:Y:S01]  /*5e40*/  LDC.64 R44, c[0x0][0x888] ;  /* 0x00022200ff2c7b82 */ /* 0x000e620000000a00 */
[----:B------:R-:W-:Y:S01]  /*5e50*/  IMAD.SHL.U32 R4, R61, 0x2, RZ ;  /* 0x000000023d047824 */ /* 0x000fe200078e00ff */
[----:B------:R-:W-:Y:S01]  /*5e60*/  LOP3.LUT R48, R48, 0x200, R5, 0xf8, !PT ;  /* 0x0000020030307812 */ /* 0x000fe200078ef805 */
[----:B------:R-:W-:Y:S01]  /*5e70*/  IMAD.SHL.U32 R5, R51, 0x200000, RZ ;  /* 0x0020000033057824 */ /* 0x000fe200078e00ff */
[C---:B------:R-:W-:Y:S01]  /*5e80*/  LOP3.LUT R6, R49.reuse, 0x40, RZ, 0xc0, !PT ;  /* 0x0000004031067812 */ /* 0x040fe200078ec0ff */
[----:B------:R-:W-:Y:S01]  /*5e90*/  UIADD3 UR4, UPT, UPT, UR43, 0x200, URZ ;  /* 0x000002002b047890 */ /* 0x000fe2000fffe0ff */
[----:B------:R-:W-:Y:S01]  /*5ea0*/  LOP3.LUT P0, RZ, R49, 0x40, RZ, 0xc0, !PT ;  /* 0x0000004031ff7812 */ /* 0x000fe2000780c0ff */
[----:B------:R-:W-:Y:S01]  /*5eb0*/  IMAD.MOV.U32 R60, RZ, RZ, 0x1 ;  /* 0x00000001ff3c7424 */ /* 0x000fe200078e00ff */
[----:B------:R-:W2:Y:S01]  /*5ec0*/  LDC.64 R46, c[0x0][0x890] ;  /* 0x00022400ff2e7b82 */ /* 0x000ea20000000a00 */
[----:B------:R-:W-:Y:S01]  /*5ed0*/  LOP3.LUT R5, R5, 0x200000, RZ, 0xc0, !PT ;  /* 0x0020000005057812 */ /* 0x000fe200078ec0ff */
[----:B------:R-:W-:Y:S01]  /*5ee0*/  IMAD.MOV.U32 R22, RZ, RZ, RZ ;  /* 0x000000ffff167224 */ /* 0x000fe200078e00ff */
[----:B------:R-:W-:Y:S01]  /*5ef0*/  LOP3.LUT R4, R6, 0x8, R4, 0xf8, !PT ;  /* 0x0000000806047812 */ /* 0x000fe200078ef804 */
[----:B------:R-:W-:Y:S01]  /*5f00*/  IMAD.MOV.U32 R56, RZ, RZ, RZ ;  /* 0x000000ffff387224 */ /* 0x000fe200078e00ff */
[----:B------:R-:W-:Y:S01]  /*5f10*/  LOP3.LUT R23, R5, 0x400000, R23, 0xf8, !PT ;  /* 0x0040000005177812 */ /* 0x000fe200078ef817 */
[----:B------:R-:W-:Y:S01]  /*5f20*/  IMAD.U32 R53, RZ, RZ, UR4 ;  /* 0x00000004ff357e24 */ /* 0x000fe2000f8e00ff */
[----:B------:R-:W3:Y:S01]  /*5f30*/  LDS R0, [UR43+0x1d0] ;  /* 0x0001d02bff007984 */ /* 0x000ee20008000800 */
[----:B------:R-:W4:Y:S01]  /*5f40*/  LDC.64 R42, c[0x0][0x8b0] ;  /* 0x00022c00ff2a7b82 */ /* 0x000f220000000a00 */
[----:B------:R-:W-:Y:S01]  /*5f50*/  LOP3.LUT R48, R48, R4, RZ, 0xfc, !PT ;  /* 0x0000000430307212 */ /* 0x000fe200078efcff */
[----:B------:R-:W1:Y:S01]  /*5f60*/  LDCU UR60, c[0x0][0x370] ;  /* 0x00006e00ff3c77ac */ /* 0x000e620008000800 */
[----:B------:R-:W-:Y:S01]  /*5f70*/  LOP3.LUT R61, R61, 0x60, RZ, 0xc0, !PT ;  /* 0x000000603d3d7812 */ /* 0x000fe200078ec0ff */
[----:B------:R-:W1:Y:S04]  /*5f80*/  LDCU UR42, c[0x0][0xb0c] ;  /* 0x00016180ff2a77ac */ /* 0x000e680008000800 */
[----:B------:R-:W1:Y:S01]  /*5f90*/  LDC.64 R40, c[0x0][0x8a8] ;  /* 0x00022a00ff287b82 */ /* 0x000e620000000a00 */
[----:B------:R-:W1:Y:S01]  /*5fa0*/  LDCU UR39, c[0x0][0xb30] ;  /* 0x00016600ff2777ac */ /* 0x000e620008000800 */
[----:B------:R-:W1:Y:S01]  /*5fb0*/  LDCU.64 UR54, c[0x0][0x888] ;  /* 0x00011100ff3677ac */ /* 0x000e620008000a00 */
[----:B------:R-:W1:Y:S01]  /*5fc0*/  LDCU.64 UR40, c[0x0][0xb28] ;  /* 0x00016500ff2877ac */ /* 0x000e620008000a00 */
[----:B------:R-:W1:Y:S01]  /*5fd0*/  LDCU.128 UR56, c[0x0][0xb10] ;  /* 0x00016200ff3877ac */ /* 0x000e620008000c00 */
[----:B------:R-:W1:Y:S01]  /*5fe0*/  LDCU UR53, c[0x0][0x374] ;  /* 0x00006e80ff3577ac */ /* 0x000e620008000800 */
[----:B------:R-:W-:Y:S01]  /*5ff0*/  UMOV UR52, URZ ;  /* 0x000000ff00347c82 */ /* 0x000fe20008000000 */
[----:B------:R-:W-:Y:S01]  /*6000*/  UMOV UR46, URZ ;  /* 0x000000ff002e7c82 */ /* 0x000fe20008000000 */
[----:B---3--:R-:W-:Y:S01]  /*6010*/  IMAD.IADD R23, R0, 0x1, R23 ;  /* 0x0000000100177824 */ /* 0x008fe200078e0217 */
[----:B--2---:R-:W-:-:S07]  /*6020*/  P2R R0, PR, RZ, 0x1 ;  /* 0x00000001ff007803 */ /* 0x004fce0000000000 */
.L_x_154:
[----:B------:R-:W-:Y:S02]  /*6030*/  LEA R3, R56, UR43, 0x3 ;  /* 0x0000002b38037c11 */ /* 0x000fe4000f8e18ff */
[----:B------:R-:W-:Y:S02]  /*6040*/  SHF.L.U32 R0, R58, 0x1f, RZ ;  /* 0x0000001f3a007819 */ /* 0x000fe400000006ff */
[----:B-1----:R-:W-:Y:S02]  /*6050*/  LEA R4, R56, UR43, 0x4 ;  /* 0x0000002b38047c11 */ /* 0x002fe4000f8e20ff */
[----:B------:R-:W2:Y:S02]  /*6060*/  SYNCS.PHASECHK.TRANS64.TRYWAIT P0, [R3+URZ+0x120], R0 ;  /* 0x00012000030075a7 */ /* 0x000ea400080011ff */
[----:B--2---:R-:W-:Y:S05]  /*6070*/  @!P0 BRA `(.L_x_111) ;  /* 0x00000040007c8947 */ /* 0x004fea0003800000 */
.L_x_223:
[----:B------:R-:W3:Y:S01]  /*6080*/  LDS.128 R4, [R4+0x1b0] ;  /* 0x0001b00004047984 */ /* 0x000ee20000000c00 */
[----:B------:R-:W-:Y:S01]  /*6090*/  UISETP.GE.AND UP0, UPT, UR45, 0x1, UPT ;  /* 0x000000012d00788c */ /* 0x000fe2000bf06270 */
[----:B------:R-:W-:Y:S01]  /*60a0*/  @!PT LDS RZ, [RZ] ;  /* 0x00000000fffff984 */ /* 0x000fe20000000800 */
[----:B------:R-:W-:Y:S01]  /*60b0*/  @!PT LDS RZ, [RZ] ;  /* 0x00000000fffff984 */ /* 0x000fe20000000800 */
[----:B------:R-:W-:Y:S01]  /*60c0*/  @!PT LDS RZ, [RZ] ;  /* 0x00000000fffff984 */ /* 0x000fe20000000800 */
[----:B------:R-:W-:Y:S01]  /*60d0*/  @!PT LDS RZ, [RZ] ;  /* 0x00000000fffff984 */ /* 0x000fe20000000800 */
[----:B------:R1:W-:Y:S06]  /*60e0*/  MEMBAR.ALL.CTA ;  /* 0x0000000000007992 */ /* 0x0003ec0000008000 */
[----:B-1----:R-:W1:Y:S01]  /*60f0*/  FENCE.VIEW.ASYNC.S ;  /* 0x00000000000073c6 */ /* 0x002e620000000000 */
[----:B---3--:R-:W-:Y:S11]  /*6100*/  LOP3.LUT P0, RZ, R6, 0x1, RZ, 0xc0, !PT ;  /* 0x0000000106ff7812 */ /* 0x008ff6000780c0ff */
[----:B------:R-:W-:Y:S02]  /*6110*/  @!UPT UIADD3 URZ, UPT, UPT, URZ, URZ, URZ ;  /* 0x000000fffffff290 */ /* 0x000fe4000fffe0ff */
[----:B-1----:R-:W-:Y:S01]  /*6120*/  VOTEU.ANY UP1, P0 ;  /* 0x0000000000ff7886 */ /* 0x002fe20000020100 */
[----:B------:R-:W-:Y:S01]  /*6130*/  PLOP3.LUT P0, PT, PT, PT, UP1, 0x80, 0x8 ;  /* 0x000000000008781c */ /* 0x000fe20003f0f018 */
[----:B------:R-:W-:Y:S11]  /*6140*/  UP2UR UR62, UPR, URZ, 0x2 ;  /* 0x00000002ff3e7883 */ /* 0x000ff60008000000 */
[----:B------:R-:W-:Y:S01]  /*6150*/  @!UPT UIADD3 URZ, UPT, UPT, URZ, URZ, URZ ;  /* 0x000000fffffff290 */ /* 0x000fe2000fffe0ff */
[----:B--2---:R-:W-:Y:S02]  /*6160*/  @P0 SHF.R.U32.HI R0, RZ, 0x10, R5 ;  /* 0x00000010ff000819 */ /* 0x004fe40000011605 */
        /* <DEDUP_REMOVED lines=12> */
[----:B------:R-:W2:Y:S01]  /*6230*/  LDCU UR12, c[0x0][0xb20] ;  /* 0x00016400ff0c77ac */ /* 0x000ea20008000800 */
[----:B------:R-:W-:Y:S02]  /*6240*/  UIMAD.WIDE.U32 UR4, UR53, UR59, URZ ;  /* 0x0000003b350472a5 */ /* 0x000fe4000f8e00ff */
[----:B------:R-:W-:Y:S02]  /*6250*/  UIMAD.WIDE.U32 UR6, UR60, UR56, URZ ;  /* 0x000000383c0672a5 */ /* 0x000fe4000f8e00ff */
[----:B------:R-:W-:Y:S02]  /*6260*/  UISETP.NE.AND UP0, UPT, UR58, 0x1, UPT ;  /* 0x000000013a00788c */ /* 0x000fe4000bf05270 */
[----:B------:R-:W-:Y:S02]  /*6270*/  UIMAD.WIDE.U32 UR8, UR37, UR59, URZ ;  /* 0x0000003b250872a5 */ /* 0x000fe4000f8e00ff */
[----:B------:R-:W-:Y:S02]  /*6280*/  UIMAD.WIDE.U32 UR10, UR38, UR56, URZ ;  /* 0x00000038260a72a5 */ /* 0x000fe4000f8e00ff */
[----:B------:R-:W-:Y:S02]  /*6290*/  UISETP.NE.AND UP1, UPT, UR42, 0x1, UPT ;  /* 0x000000012a00788c */ /* 0x000fe4000bf25270 */
[----:B------:R-:W-:Y:S01]  /*62a0*/  UISETP.NE.AND UP2, UPT, UR45, 0x1, UPT ;  /* 0x000000012d00788c */ /* 0x000fe2000bf45270 */
[----:B------:R-:W-:Y:S02]  /*62b0*/  UMOV UR4, UR5 ;  /* 0x0000000500047c82 */ /* 0x000fe40008000000 */
[----:B--2---:R-:W-:Y:S03]  /*62c0*/  USHF.R.U32.HI UR5, URZ, UR12, UR4 ;  /* 0x0000000cff057299 */ /* 0x004fe60008011604 */
[----:B------:R-:W-:Y:S02]  /*62d0*/  UMOV UR4, UR7 ;  /* 0x0000000700047c82 */ /* 0x000fe40008000000 */
[----:B------:R-:W-:Y:S02]  /*62e0*/  USHF.R.U32.HI UR7, URZ, UR57, UR4 ;  /* 0x00000039ff077299 */ /* 0x000fe40008011604 */
[----:B------:R-:W-:Y:S02]  /*62f0*/  USEL UR4, UR53, UR5, !UP0 ;  /* 0x0000000535047287 */ /* 0x000fe4000c000000 */
[----:B------:R-:W-:Y:S01]  /*6300*/  USEL UR7, UR60, UR7, !UP1 ;  /* 0x000000073c077287 */ /* 0x000fe2000c800000 */
[----:B------:R-:W-:Y:S01]  /*6310*/  UMOV UR5, UR9 ;  /* 0x0000000900057c82 */ /* 0x000fe20008000000 */
[----:B------:R-:W-:Y:S02]  /*6320*/  UIMAD.WIDE.U32 UR8, UR4, UR40, URZ ;  /* 0x00000028040872a5 */ /* 0x000fe4000f8e00ff */
[----:B------:R-:W-:Y:S03]  /*6330*/  USHF.R.U32.HI UR6, URZ, UR12, UR5 ;  /* 0x0000000cff067299 */ /* 0x000fe60008011605 */
[----:B------:R-:W-:Y:S01]  /*6340*/  UMOV UR5, UR11 ;  /* 0x0000000b00057c82 */ /* 0x000fe20008000000 */
[----:B------:R-:W-:Y:S02]  /*6350*/  UIMAD.WIDE.U32 UR10, UR7, UR40, URZ ;  /* 0x00000028070a72a5 */ /* 0x000fe4000f8e00ff */
[----:B------:R-:W-:Y:S02]  /*6360*/  USHF.R.U32.HI UR12, URZ, UR57, UR5 ;  /* 0x00000039ff0c7299 */ /* 0x000fe40008011605 */
[----:B------:R-:W-:Y:S01]  /*6370*/  USEL UR6, UR37, UR6, !UP0 ;  /* 0x0000000625067287 */ /* 0x000fe2000c000000 */
[----:B------:R-:W-:Y:S02]  /*6380*/  UMOV UR5, UR9 ;  /* 0x0000000900057c82 */ /* 0x000fe40008000000 */
[----:B------:R-:W-:Y:S01]  /*6390*/  UMOV UR10, UR11 ;  /* 0x0000000b000a7c82 */ /* 0x000fe20008000000 */
[----:B------:R-:W-:Y:S02]  /*63a0*/  @UP2 USHF.R.U32.HI UR4, URZ, UR41, UR5 ;  /* 0x00000029ff042299 */ /* 0x000fe40008011605 */
[----:B------:R-:W-:Y:S02]  /*63b0*/  @UP2 USHF.R.U32.HI UR7, URZ, UR41, UR10 ;  /* 0x00000029ff072299 */ /* 0x000fe4000801160a */
[----:B------:R-:W-:Y:S02]  /*63c0*/  UIMAD UR4, UR45, UR4, URZ ;  /* 0x000000042d0472a4 */ /* 0x000fe4000f8e02ff */
        /* <DEDUP_REMOVED lines=8> */
[----:B------:R-:W-:Y:S02]  /*6450*/  USEL UR11, UR6, UR4, !UP2 ;  /* 0x00000004060b7287 */ /* 0x000fe4000d000000 */
[----:B------:R-:W-:Y:S02]  /*6460*/  UIADD3 UR8, UPT, UPT, -UR5, URZ, URZ ;  /* 0x000000ff05087290 */ /* 0x000fe4000fffe1ff */
[----:B------:R-:W-:Y:S01]  /*6470*/  UIADD3 UR10, UPT, UPT, -UR11, URZ, URZ ;  /* 0x000000ff0b0a7290 */ /* 0x000fe2000fffe1ff */
[----:B------:R-:W-:Y:S01]  /*6480*/  @!UP0 UMOV UR4, UR9 ;  /* 0x0000000900048c82 */ /* 0x000fe20008000000 */
[----:B------:R-:W-:Y:S02]  /*6490*/  UIADD3 UR9, UPT, UPT, -UR6, URZ, URZ ;  /* 0x000000ff06097290 */ /* 0x000fe4000fffe1ff */
[----:B------:R-:W-:Y:S02]  /*64a0*/  @!UP0 USHF.R.U32.HI UR4, URZ, UR41, UR4 ;  /* 0x00000029ff048299 */ /* 0x000fe40008011604 */
[----:B------:R-:W-:Y:S02]  /*64b0*/  UIMAD UR10, UR45, UR10, UR6 ;  /* 0x0000000a2d0a72a4 */ /* 0x000fe4000f8e0206 */
[----:B------:R-:W-:Y:S04]  /*64c0*/  @!UP0 USEL UR4, UR5, UR4, !UP2 ;  /* 0x0000000405048287 */ /* 0x000fe8000d000000 */
[----:B------:R-:W-:Y:S02]  /*64d0*/  @!UP0 UIMAD UR10, UR7, UR10, UR4 ;  /* 0x0000000a070a82a4 */ /* 0x000fe4000f8e0204 */
[----:B------:R-:W-:Y:S02]  /*64e0*/  @!UP0 UIADD3 UR11, UPT, UPT, UR11, -UR4, URZ ;  /* 0x800000040b0b8290 */ /* 0x000fe4000fffe0ff */
[----:B------:R-:W-:Y:S02]  /*64f0*/  UIMAD UR7, UR42, UR8, UR38 ;  /* 0x000000082a0772a4 */ /* 0x000fe4000f8e0226 */
[----:B------:R-:W-:Y:S02]  /*6500*/  @!UP0 UIMAD UR6, UR11, UR45, UR5 ;  /* 0x0000002d0b0682a4 */ /* 0x000fe4000f8e0205 */
[----:B------:R-:W-:Y:S01]  /*6510*/  UIMAD UR4, UR58, UR9, UR37 ;  /* 0x000000093a0472a4 */ /* 0x000fe2000f8e0225 */
[----:B------:R-:W-:Y:S02]  /*6520*/  @!UP0 UMOV UR5, UR10 ;  /* 0x0000000a00058c82 */ /* 0x000fe40008000000 */
[----:B------:R-:W-:Y:S02]  /*6530*/  UIMAD UR38, UR5, UR42, UR7 ;  /* 0x0000002a052672a4 */ /* 0x000fe4000f8e0207 */
[----:B------:R-:W-:Y:S11]  /*6540*/  UIMAD UR37, UR6, UR58, UR4 ;  /* 0x0000003a062572a4 */ /* 0x000ff6000f8e0204 */
[----:B------:R-:W-:Y:S01]  /*6550*/  @!UPT UIADD3 URZ, UPT, UPT, URZ, URZ, URZ ;  /* 0x000000fffffff290 */ /* 0x000fe2000fffe0ff */
.L_x_112:
[----:B------:R-:W-:Y:S01]  /*6560*/  UISETP.NE.AND UP0, UPT, UR39, 0x1, UPT ;  /* 0x000000012700788c */ /* 0x000fe2000bf05270 */
[----:B------:R-:W-:Y:S01]  /*6570*/  LOP3.LUT P0, RZ, R53, 0x90, RZ, 0xc0, !PT ;  /* 0x0000009035ff7812 */ /* 0x000fe2000780c0ff */
[----:B------:R-:W-:Y:S01]  /*6580*/  USHF.L.U32 UR50, UR24, 0x6, URZ ;  /* 0x0000000618327899 */ /* 0x000fe200080006ff */
[----:B------:R-:W-:Y:S01]  /*6590*/  BSSY.RECONVERGENT B6, `(.L_x_113) ;  /* 0x0000034000067945 */ /* 0x000fe20003800200 */
[----:B------:R-:W-:Y:S01]  /*65a0*/  USHF.L.U32 UR49, UR20, 0x7, URZ ;  /* 0x0000000714317899 */ /* 0x000fe200080006ff */
[----:B------:R-:W-:Y:S06]  /*65b0*/  IADD3 R56, PT, PT, R56, 0x1, RZ ;  /* 0x0000000138387810 */ /* 0x000fec0007ffe0ff */
[----:B------:R-:W2:Y:S01]  /*65c0*/  @!UP0 LDCU.128 UR12, c[0x0][0xb10] ;  /* 0x00016200ff0c87ac */ /* 0x000ea20008000c00 */
[----:B------:R-:W3:Y:S01]  /*65d0*/  @!UP0 LDCU UR5, c[0x0][0xb0c] ;  /* 0x00016180ff0587ac */ /* 0x000ee20008000800 */
[----:B------:R-:W4:Y:S01]  /*65e0*/  @!UP0 LDCU UR10, c[0x0][0xb20] ;  /* 0x00016400ff0a87ac */ /* 0x000f220008000800 */
[----:B--2---:R-:W-:Y:S02]  /*65f0*/  UIMAD.WIDE.U32 UR8, UR38, UR12, URZ ;  /* 0x0000000c260872a5 */ /* 0x004fe4000f8e00ff */
[----:B------:R-:W-:Y:S02]  /*6600*/  UIMAD.WIDE.U32 UR6, UR37, UR15, URZ ;  /* 0x0000000f250672a5 */ /* 0x000fe4000f8e00ff */
[----:B------:R-:W-:Y:S03]  /*6610*/  @!UP0 UISETP.NE.AND UP1, UPT, UR14, 0x1, UPT ;  /* 0x000000010e00888c */ /* 0x000fe6000bf25270 */
[----:B------:R-:W-:Y:S01]  /*6620*/  @!UP0 UMOV UR4, UR9 ;  /* 0x0000000900048c82 */ /* 0x000fe20008000000 */
[----:B---3--:R-:W-:Y:S02]  /*6630*/  @!UP0 UISETP.NE.AND UP2, UPT, UR5, 0x1, UPT ;  /* 0x000000010500888c */ /* 0x008fe4000bf45270 */
[----:B------:R-:W-:Y:S01]  /*6640*/  @!UP0 USHF.R.U32.HI UR4, URZ, UR13, UR4 ;  /* 0x0000000dff048299 */ /* 0x000fe20008011604 */
[----:B------:R-:W-:Y:S02]  /*6650*/  @!UP0 UMOV UR6, UR7 ;  /* 0x0000000700068c82 */ /* 0x000fe40008000000 */
[----:B----4-:R-:W-:Y:S02]  /*6660*/  @!UP0 USHF.R.U32.HI UR6, URZ, UR10, UR6 ;  /* 0x0000000aff068299 */ /* 0x010fe40008011606 */
[----:B------:R-:W-:Y:S02]  /*6670*/  @!UP0 USEL UR7, UR38, UR4, !UP2 ;  /* 0x0000000426078287 */ /* 0x000fe4000d000000 */
[----:B------:R-:W-:Y:S04]  /*6680*/  @!UP0 USEL UR6, UR37, UR6, !UP1 ;  /* 0x0000000625068287 */ /* 0x000fe8000c800000 */
[----:B------:R-:W-:Y:S02]  /*6690*/  @!UP0 UIADD3 UR4, UPT, UPT, -UR7, UR6, URZ ;  /* 0x0000000607048290 */ /* 0x000fe4000fffe1ff */
[----:B------:R-:W-:Y:S02]  /*66a0*/  @!UP0 UIADD3 UR6, UPT, UPT, UR7, -UR6, URZ ;  /* 0x8000000607068290 */ /* 0x000fe4000fffe0ff */
[----:B------:R-:W-:Y:S02]  /*66b0*/  @!UP0 UIMAD UR38, UR4, UR5, UR38 ;  /* 0x00000005042682a4 */ /* 0x000fe4000f8e0226 */
[----:B------:R-:W-:Y:S01]  /*66c0*/  @!UP0 UIMAD UR37, UR6, UR14, UR37 ;  /* 0x0000000e062582a4 */ /* 0x000fe2000f8e0225 */
[----:B------:R-:W-:Y:S11]  /*66d0*/  @!P0 BRA `(.L_x_114) ;  /* 0x00000000007c8947 */ /* 0x000ff60003800000 */
[----:B------:R-:W2:Y:S01]  /*66e0*/  LDCU.64 UR8, c[0x4][0x80] ;  /* 0x01001000ff0877ac */ /* 0x000ea20008000a00 */
[----:B------:R-:W-:Y:S01]  /*66f0*/  MOV R2, 0x0 ;  /* 0x0000000000027802 */ /* 0x000fe20000000f00 */
[----:B------:R-:W-:Y:S02]  /*6700*/  HFMA2 R12, -RZ, RZ, 0, 5.9604644775390625e-08 ;  /* 0x00000001ff0c7431 */ /* 0x000fe400000001ff */
[----:B------:R-:W-:Y:S01]  /*6710*/  IMAD.MOV.U32 R8, RZ, RZ, 0x70 ;  /* 0x00000070ff087424 */ /* 0x000fe200078e00ff */
[----:B------:R3:W4:Y:S01]  /*6720*/  LDC.64 R14, c[0x4][R2] ;  /* 0x01000000020e7b82 */ /* 0x0007220000000a00 */
[----:B------:R-:W1:Y:S01]  /*6730*/  LDCU.64 UR6, c[0x4][0x88] ;  /* 0x01001100ff0677ac */ /* 0x000e620008000a00 */
[----:B------:R-:W-:Y:S01]  /*6740*/  IMAD.MOV.U32 R13, RZ, RZ, RZ ;  /* 0x000000ffff0d7224 */ /* 0x000fe200078e00ff */
[----:B------:R-:W1:Y:S01]  /*6750*/  LDCU.64 UR4, c[0x4][0x8] ;  /* 0x01000100ff0477ac */ /* 0x000e620008000a00 */
[----:B--2---:R-:W-:Y:S01]  /*6760*/  MOV R5, UR9 ;  /* 0x0000000900057c02 */ /* 0x004fe20008000f00 */
[----:B------:R-:W-:Y:S01]  /*6770*/  IMAD.U32 R4, RZ, RZ, UR8 ;  /* 0x00000008ff047e24 */ /* 0x000fe2000f8e00ff */
[----:B-1----:R-:W-:Y:S01]  /*6780*/  MOV R7, UR7 ;  /* 0x0000000700077c02 */ /* 0x002fe20008000f00 */
[----:B------:R-:W-:Y:S01]  /*6790*/  IMAD.U32 R6, RZ, RZ, UR6 ;  /* 0x00000006ff067e24 */ /* 0x000fe2000f8e00ff */
[----:B------:R-:W-:Y:S01]  /*67a0*/  MOV R11, UR5 ;  /* 0x00000005000b7c02 */ /* 0x000fe20008000f00 */
[----:B------:R-:W-:Y:S02]  /*67b0*/  IMAD.U32 R10, RZ, RZ, UR4 ;  /* 0x00000004ff0a7e24 */ /* 0x000fe4000f8e00ff */
[----:B------:R-:W-:Y:S07]  /*67c0*/  LEPC R20, `(.L_x_115) ;  /* 0x000000001014794e */ /* 0x000fee0000000000 */
[----:B---345:R-:W-:Y:S05]  /*67d0*/  CALL.ABS.NOINC R14 ;  /* 0x000000000e007343 */ /* 0x038fea0003c00000 */
.L_x_115:
[----:B------:R-:W1:Y:S01]  /*67e0*/  LDCU.64 UR8, c[0x4][0x80] ;  /* 0x01001000ff0877ac */ /* 0x000e620008000a00 */
[----:B------:R-:W2:Y:S01]  /*67f0*/  LDC.64 R2, c[0x4][R2] ;  /* 0x0100000002027b82 */ /* 0x000ea20000000a00 */
[----:B------:R-:W-:Y:S02]  /*6800*/  HFMA2 R12, -RZ, RZ, 0, 5.9604644775390625e-08 ;  /* 0x00000001ff0c7431 */ /* 0x000fe400000001ff */
[----:B------:R-:W-:Y:S02]  /*6810*/  IMAD.MOV.U32 R8, RZ, RZ, 0x70 ;  /* 0x00000070ff087424 */ /* 0x000fe400078e00ff */
[----:B------:R-:W-:Y:S01]  /*6820*/  IMAD.MOV.U32 R13, RZ, RZ, RZ ;  /* 0x000000ffff0d7224 */ /* 0x000fe200078e00ff */
[----:B------:R-:W3:Y:S01]  /*6830*/  LDCU.64 UR6, c[0x4][0x88] ;  /* 0x01001100ff0677ac */ /* 0x000ee20008000a00 */
[----:B------:R-:W4:Y:S01]  /*6840*/  LDCU.64 UR4, c[0x4][0x8] ;  /* 0x01000100ff0477ac */ /* 0x000f220008000a00 */
[----:B-1----:R-:W-:Y:S02]  /*6850*/  MOV R4, UR8 ;  /* 0x0000000800047c02 */ /* 0x002fe40008000f00 */
[----:B------:R-:W-:Y:S02]  /*6860*/  MOV R5, UR9 ;  /* 0x0000000900057c02 */ /* 0x000fe40008000f00 */
[----:B---3--:R-:W-:Y:S01]  /*6870*/  MOV R7, UR7 ;  /* 0x0000000700077c02 */ /* 0x008fe20008000f00 */
[----:B------:R-:W-:Y:S01]  /*6880*/  IMAD.U32 R6, RZ, RZ, UR6 ;  /* 0x00000006ff067e24 */ /* 0x000fe2000f8e00ff */
[----:B----4-:R-:W-:Y:S01]  /*6890*/  MOV R11, UR5 ;  /* 0x00000005000b7c02 */ /* 0x010fe20008000f00 */
[----:B------:R-:W-:Y:S02]  /*68a0*/  IMAD.U32 R10, RZ, RZ, UR4 ;  /* 0x00000004ff0a7e24 */ /* 0x000fe4000f8e00ff */
[----:B------:R-:W-:Y:S07]  /*68b0*/  LEPC R20, `(.L_x_114) ;  /* 0x000000001014794e */ /* 0x000fee0000000000 */
[----:B--2---:R-:W-:Y:S05]  /*68c0*/  CALL.ABS.NOINC R2 ;  /* 0x0000000002007343 */ /* 0x004fea0003c00000 */
.L_x_114:
[----:B------:R-:W-:Y:S05]  /*68d0*/  BSYNC.RECONVERGENT B6 ;  /* 0x0000000000067941 */ /* 0x000fea0003800200 */
.L_x_113:
[----:B------:R-:W-:Y:S02]  /*68e0*/  ISETP.NE.U32.AND P0, PT, RZ, UR54, PT ;  /* 0x00000036ff007c0c */ /* 0x000fe4000bf05070 */
[C---:B------:R-:W-:Y:S02]  /*68f0*/  ISETP.NE.U32.AND P1, PT, R46.reuse, RZ, PT ;  /* 0x000000ff2e00720c */ /* 0x040fe40003f25070 */
[----:B------:R-:W-:Y:S02]  /*6900*/  ISETP.NE.U32.AND P4, PT, R46, RZ, PT ;  /* 0x000000ff2e00720c */ /* 0x000fe40003f85070 */
[----:B------:R-:W-:Y:S02]  /*6910*/  ISETP.NE.AND.EX P0, PT, RZ, UR55, PT, P0 ;  /* 0x00000037ff007c0c */ /* 0x000fe4000bf05300 */
[C---:B------:R-:W-:Y:S02]  /*6920*/  ISETP.NE.AND.EX P1, PT, R47.reuse, RZ, PT, P1 ;  /* 0x000000ff2f00720c */ /* 0x040fe40003f25310 */
[----:B------:R-:W-:Y:S02]  /*6930*/  ISETP.NE.AND.EX P4, PT, R47, RZ, P0, P4 ;  /* 0x000000ff2f00720c */ /* 0x000fe40000785340 */
[----:B------:R-:W-:Y:S02]  /*6940*/  ISETP.NE.U32.AND P5, PT, R42, RZ, PT ;  /* 0x000000ff2a00720c */ /* 0x000fe40003fa5070 */
[----:B------:R-:W-:Y:S02]  /*6950*/  ISETP.NE.U32.AND P3, PT, RZ, UR54, PT ;  /* 0x00000036ff007c0c */ /* 0x000fe4000bf65070 */
[----:B------:R-:W-:Y:S02]  /*6960*/  PLOP3.LUT P2, PT, PT, PT, PT, 0x8, 0x80 ;  /* 0x000000000080781c */ /* 0x000fe40003f4e170 */
[----:B------:R-:W-:Y:S02]  /*6970*/  ISETP.NE.AND.EX P5, PT, R43, RZ, PT, P5 ;  /* 0x000000ff2b00720c */ /* 0x000fe40003fa5350 */
[----:B------:R-:W-:Y:S03]  /*6980*/  ISETP.NE.AND.EX P3, PT, RZ, UR55, PT, P3 ;  /* 0x00000037ff007c0c */ /* 0x000fe6000bf65330 */
[----:B------:R-:W-:Y:S01]  /*6990*/  @!P4 PLOP3.LUT P2, PT, P1, PT, PT, 0x80, 0x8 ;  /* 0x000000000008c81c */ /* 0x000fe20000f4f070 */
[----:B------:R-:W-:Y:S01]  /*69a0*/  @!UPT UIADD3 URZ, UPT, UPT, URZ, URZ, URZ ;  /* 0x000000fffffff290 */ /* 0x000fe2000fffe0ff */
[----:B------:R-:W-:Y:S11]  /*69b0*/  @!P1 BRA `(.L_x_116) ;  /* 0x0000000000309947 */ /* 0x000ff60003800000 */
[----:B------:R-:W-:Y:S01]  /*69c0*/  ISETP.NE.U32.AND P0, PT, R44, RZ, PT ;  /* 0x000000ff2c00720c */ /* 0x000fe20003f05070 */
[----:B------:R-:W2:Y:S01]  /*69d0*/  LDCU.64 UR4, c[0x0][0x358] ;  /* 0x00006b00ff0477ac */ /* 0x000ea20008000a00 */
[----:B------:R-:W-:Y:S02]  /*69e0*/  IMAD.MOV.U32 R50, RZ, RZ, 0x1 ;  /* 0x00000001ff327424 */ /* 0x000fe400078e00ff */
[----:B------:R-:W-:Y:S11]  /*69f0*/  ISETP.NE.AND.EX P0, PT, R45, RZ, PT, P0 ;  /* 0x000000ff2d00720c */ /* 0x000ff60003f05300 */
[----:B------:R-:W-:Y:S02]  /*6a00*/  @!UPT UIADD3 URZ, UPT, UPT, URZ, URZ, URZ ;  /* 0x000000fffffff290 */ /* 0x000fe4000fffe0ff */
[----:B------:R-:W3:Y:S01]  /*6a10*/  @P0 LDC.64 R2, c[0x0][0x888] ;  /* 0x00022200ff020b82 */ /* 0x000ee20000000a00 */
[----:B-1----:R-:W-:Y:S04]  /*6a20*/  @P0 IMAD R0, R46, UR36, RZ ;  /* 0x000000242e000c24 */ /* 0x002fe8000f8e02ff */
[----:B---3--:R-:W-:Y:S04]  /*6a30*/  @P0 IMAD.WIDE R2, R0, 0x4, R2 ;  /* 0x0000000400020825 */ /* 0x008fe800078e0202 */
[----:B------:R-:W-:Y:S01]  /*6a40*/  HFMA2 R0, -RZ, RZ, 0, 5.9604644775390625e-08 ;  /* 0x00000001ff007431 */ /* 0x000fe200000001ff */
[----:B--2--5:R2:W5:Y:S04]  /*6a50*/  @P0 LDG.E R27, desc[UR4][R2.64] ;  /* 0x00000004021b0981 */ /* 0x024568000c1e1900 */
[----:B------:R-:W-:Y:S01]  /*6a60*/  @!P0 PRMT R50, R0, 0x7610, R50 ;  /* 0x0000761000328816 */ /* 0x000fe20000000032 */
[----:B--2---:R-:W3:Y:S06]  /*6a70*/  @!P0 LDC R27, c[0x0][0x880] ;  /* 0x00022000ff1b8b82 */ /* 0x004eec0000000800 */
.L_x_116:
[----:B------:R-:W-:Y:S05]  /*6a80*/  @!P5 BRA `(.L_x_117) ;  /* 0x000000000024d947 */ /* 0x000fea0003800000 */
[----:B------:R-:W-:Y:S01]  /*6a90*/  ISETP.NE.U32.AND P0, PT, R40, RZ, PT ;  /* 0x000000ff2800720c */ /* 0x000fe20003f05070 */
[----:B------:R-:W2:Y:S03]  /*6aa0*/  LDCU.64 UR4, c[0x0][0x358] ;  /* 0x00006b00ff0477ac */ /* 0x000ea60008000a00 */
[----:B------:R-:W-:Y:S11]  /*6ab0*/  ISETP.NE.AND.EX P0, PT, R41, RZ, PT, P0 ;  /* 0x000000ff2900720c */ /* 0x000ff60003f05300 */
[----:B------:R-:W-:Y:S02]  /*6ac0*/  @!UPT UIADD3 URZ, UPT, UPT, URZ, URZ, URZ ;  /* 0x000000fffffff290 */ /* 0x000fe4000fffe0ff */
[----:B------:R-:W4:Y:S01]  /*6ad0*/  @P0 LDC.64 R2, c[0x0][0x8a8] ;  /* 0x00022a00ff020b82 */ /* 0x000f220000000a00 */
[----:B-1----:R-:W-:Y:S04]  /*6ae0*/  @P0 IMAD R0, R42, UR36, RZ ;  /* 0x000000242a000c24 */ /* 0x002fe8000f8e02ff */
[----:B----4-:R-:W-:Y:S05]  /*6af0*/  @P0 IMAD.WIDE R2, R0, 0x4, R2 ;  /* 0x0000000400020825 */ /* 0x010fea00078e0202 */
[----:B--2--5:R2:W5:Y:S02]  /*6b00*/  @P0 LDG.E R24, desc[UR4][R2.64] ;  /* 0x0000000402180981 */ /* 0x024564000c1e1900 */
[----:B--2---:R-:W4:Y:S02]  /*6b10*/  @!P0 LDC R24, c[0x0][0x8a0] ;  /* 0x00022800ff188b82 */ /* 0x004f240000000800 */
.L_x_117:
[----:B---3-5:R-:W-:Y:S01]  /*6b20*/  FSETP.NEU.AND P0, PT, R27, RZ, PT ;  /* 0x000000ff1b00720b */ /* 0x028fe20003f0d000 */
[----:B------:R-:W-:Y:S01]  /*6b30*/  IMAD.SHL.U32 R57, R48, 0x2, RZ ;  /* 0x0000000230397824 */ /* 0x000fe200078e00ff */
[----:B------:R-:W-:Y:S01]  /*6b40*/  SEL R3, RZ, 0xffffffff, P3 ;  /* 0xffffffffff037807 */ /* 0x000fe20001800000 */
[----:B------:R-:W-:Y:S01]  /*6b50*/  BSSY B1, `(.L_x_118) ;  /* 0x0000033000017945 */ /* 0x000fe20003800000 */
[----:B------:R-:W-:Y:S01]  /*6b60*/  @!P4 LOP3.LUT P3, RZ, R50, 0xff, RZ, 0xc0, !PT ;  /* 0x000000ff32ffc812 */ /* 0x000fe2000786c0ff */
[----:B------:R-:W-:Y:S01]  /*6b70*/  IMAD.MOV.U32 R64, RZ, RZ, 0x1 ;  /* 0x00000001ff407424 */ /* 0x000fe200078e00ff */
[----:B-1----:R-:W-:Y:S01]  /*6b80*/  @!P4 SEL R0, RZ, 0xffffffff, P0 ;  /* 0xffffffffff00c807 */ /* 0x002fe20000000000 */
[----:B------:R-:W-:Y:S01]  /*6b90*/  IMAD R25, R22, 0x40, R23 ;  /* 0x0000004016197824 */ /* 0x000fe200078e0217 */
[----:B------:R-:W-:Y:S01]  /*6ba0*/  LOP3.LUT R60, R60, 0x1, RZ, 0x3c, !PT ;  /* 0x000000013c3c7812 */ /* 0x000fe200078e3cff */
[----:B------:R-:W-:Y:S01]  /*6bb0*/  IMAD.MOV.U32 R26, RZ, RZ, RZ ;  /* 0x000000ffff1a7224 */ /* 0x000fe200078e00ff */
[----:B------:R-:W-:Y:S02]  /*6bc0*/  @P2 SEL R0, R3, R0, !P3 ;  /* 0x0000000003002207 */ /* 0x000fe40005800000 */
[----:B------:R-:W-:Y:S02]  /*6bd0*/  CS2R R38, SRZ ;  /* 0x0000000000267805 */ /* 0x000fe4000001ff00 */
[----:B------:R-:W-:Y:S02]  /*6be0*/  LEA R54, R22, UR43, 0x3 ;  /* 0x0000002b16367c11 */ /* 0x000fe4000f8e18ff */
[----:B------:R-:W-:Y:S02]  /*6bf0*/  CS2R R36, SRZ ;  /* 0x0000000000247805 */ /* 0x000fe4000001ff00 */
[----:B------:R-:W-:Y:S02]  /*6c00*/  @!P4 LOP3.LUT R0, R0, 0x1, RZ, 0xc0, !PT ;  /* 0x000000010000c812 */ /* 0x000fe400078ec0ff */
[----:B------:R-:W-:Y:S02]  /*6c10*/  CS2R R30, SRZ ;  /* 0x00000000001e7805 */ /* 0x000fe4000001ff00 */
[----:B------:R-:W-:Y:S02]  /*6c20*/  SEL R2, RZ, 0xffffffff, P0 ;  /* 0xffffffffff027807 */ /* 0x000fe40000000000 */
[----:B------:R-:W-:Y:S02]  /*6c30*/  CS2R R28, SRZ ;  /* 0x00000000001c7805 */ /* 0x000fe4000001ff00 */
[----:B------:R-:W-:Y:S01]  /*6c40*/  ISETP.NE.U32.OR P6, PT, R0, 0x1, P4 ;  /* 0x000000010000780c */ /* 0x000fe200027c5470 */
[----:B------:R-:W-:Y:S01]  /*6c50*/  VIADD R63, R57, UR43 ;  /* 0x0000002b393f7c36 */ /* 0x000fe20008000000 */
[----:B------:R-:W-:Y:S02]  /*6c60*/  LOP3.LUT P4, R55, R50, 0xff, RZ, 0xc0, !PT ;  /* 0x000000ff32377812 */ /* 0x000fe4000788c0ff */
[----:B------:R-:W-:Y:S02]  /*6c70*/  P2R R62, PR, RZ, 0x40 ;  /* 0x00000040ff3e7803 */ /* 0x000fe40000000000 */
[----:B------:R-:W-:Y:S04]  /*6c80*/  @P1 SEL R2, R3, R2, !P4 ;  /* 0x0000000203021207 */ /* 0x000fe80006000000 */
[----:B------:R-:W-:Y:S03]  /*6c90*/  LOP3.LUT R2, R2, 0x1, RZ, 0xc0, !PT ;  /* 0x0000000102027812 */ /* 0x000fe600078ec0ff */
[----:B------:R-:W-:Y:S02]  /*6ca0*/  @P6 SHF.L.U32 R0, R60, 0x1f, RZ ;  /* 0x0000001f3c006819 */ /* 0x000fe400000006ff */
[----:B------:R-:W-:Y:S02]  /*6cb0*/  ISETP.NE.U32.AND P5, PT, R2, 0x1, PT ;  /* 0x000000010200780c */ /* 0x000fe40003fa5070 */
[----:B------:R1:W2:Y:S02]  /*6cc0*/  @P6 SYNCS.PHASECHK.TRANS64.TRYWAIT P3, [UR43+0xd0], R0 ;  /* 0x0000d000ff0065a7 */ /* 0x0002a4000806112b */
[----:B------:R-:W-:Y:S02]  /*6cd0*/  P2R R65, PR, RZ, 0x20 ;  /* 0x00000020ff417803 */ /* 0x000fe40000000000 */
[----:B-1----:R-:W-:Y:S04]  /*6ce0*/  SHF.L.U32 R0, R59, 0x1f, RZ ;  /* 0x0000001f3b007819 */ /* 0x002fe800000006ff */
[----:B------:R1:W3:Y:S01]  /*6cf0*/  SYNCS.PHASECHK.TRANS64.TRYWAIT P2, [R54+URZ+0x140], R0 ;  /* 0x00014000360075a7 */ /* 0x0002e200080411ff */
[----:B--2---:R-:W-:Y:S01]  /*6d00*/  @P6 SEL R64, RZ, 0x1, !P3 ;  /* 0x00000001ff406807 */ /* 0x004fe20005800000 */
[----:B-1----:R-:W-:Y:S06]  /*6d10*/  @!P6 BRA `(.L_x_119) ;  /* 0x000000000058e947 */ /* 0x002fec0003800000 */
[----:B------:R-:W-:Y:S01]  /*6d20*/  VIADD R2, R63, 0x200 ;  /* 0x000002003f027836 */ /* 0x000fe20000000000 */
[----:B------:R-:W-:Y:S01]  /*6d30*/  LOP3.LUT P6, RZ, R49, 0x40, RZ, 0xc0, !PT ;  /* 0x0000004031ff7812 */ /* 0x000fe200078cc0ff */
[----:B------:R-:W-:Y:S01]  /*6d40*/  BSSY B0, `(.L_x_120) ;  /* 0x000000e000007945 */ /* 0x000fe20003800000 */
[----:B------:R-:W-:Y:S01]  /*6d50*/  ISETP.NE.AND P1, PT, R64, RZ, PT ;  /* 0x000000ff4000720c */ /* 0x000fe20003f25270 */
[----:B------:R-:W-:Y:S01]  /*6d60*/  @P5 VIADD R4, R63, 0x210 ;  /* 0x000002103f045836 */ /* 0x000fe20000000000 */
[----:B------:R-:W-:Y:S01]  /*6d70*/  PLOP3.LUT P0, PT, PT, PT, PT, 0x8, 0x80 ;  /* 0x000000000080781c */ /* 0x000fe20003f0e170 */
[----:B------:R-:W-:Y:S01]  /*6d80*/  IMAD.MOV.U32 R39, RZ, RZ, RZ ;  /* 0x000000ffff277224 */ /* 0x000fe200078e00ff */
[----:B------:R-:W-:Y:S02]  /*6d90*/  @P5 PLOP3.LUT P0, PT, P6, PT, PT, 0x80, 0x8 ;  /* 0x000000000008581c */ /* 0x000fe4000370f070 */
[----:B------:R-:W-:Y:S02]  /*6da0*/  CS2R R36, SRZ ;  /* 0x0000000000247805 */ /* 0x000fe4000001ff00 */
[----:B------:R-:W-:Y:S02]  /*6db0*/  CS2R R30, SRZ ;  /* 0x00000000001e7805 */ /* 0x000fe4000001ff00 */
[----:B------:R-:W-:Y:S07]  /*6dc0*/  CS2R R28, SRZ ;  /* 0x00000000001c7805 */ /* 0x000fee000001ff00 */
[----:B------:R-:W-:Y:S01]  /*6dd0*/  @P0 VIADD R4, R2, 0xfffffff0 ;  /* 0xfffffff002040836 */ /* 0x000fe20000000000 */
[----:B------:R-:W-:Y:S06]  /*6de0*/  @P1 BRA `(.L_x_121) ;  /* 0x00000000000c1947 */ /* 0x000fec0003800000 */
[----:B------:R-:W-:Y:S04]  /*6df0*/  SHF.L.U32 R3, R60, 0x1f, RZ ;  /* 0x0000001f3c037819 */ /* 0x000fe800000006ff */
[----:B------:R-:W1:Y:S02]  /*6e00*/  SYNCS.PHASECHK.TRANS64.TRYWAIT P0, [UR43+0xd0], R3 ;  /* 0x0000d003ff0075a7 */ /* 0x000e64000800112b */
[----:B-1----:R-:W-:Y:S05]  /*6e10*/  @!P0 BRA `(.L_x_122) ;  /* 0x0000003400288947 */ /* 0x002fea0003800000 */
.L_x_121:
[----:B------:R-:W-:Y:S05]  /*6e20*/  BSYNC B0 ;  /* 0x0000000000007941 */ /* 0x000fea0003800000 */
.L_x_120:
[----:B------:R-:W-:Y:S01]  /*6e30*/  ISETP.NE.AND P0, PT, R65, RZ, PT ;  /* 0x000000ff4100720c */ /* 0x000fe20003f05270 */
[----:B------:R-:W-:Y:S11]  /*6e40*/  HFMA2 R26, -RZ, RZ, 0, 5.9604644775390625e-08 ;  /* 0x00000001ff1a7431 */ /* 0x000ff600000001ff */
[----:B------:R-:W-:Y:S01]  /*6e50*/  @!UPT UIADD3 URZ, UPT, UPT, URZ, URZ, URZ ;  /* 0x000000fffffff290 */ /* 0x000fe2000fffe0ff */
[----:B------:R2:W1:Y:S04]  /*6e60*/  @P0 LDS.128 R36, [R4] ;  /* 0x0000000004240984 */ /* 0x0004680000000c00 */
[----:B------:R2:W1:Y:S02]  /*6e70*/  @P0 LDS.128 R28, [R57+UR43+0x200] ;  /* 0x0002002b391c0984 */ /* 0x0004640008000c00 */
.L_x_119:
[----:B------:R-:W-:Y:S05]  /*6e80*/  BSYNC B1 ;  /* 0x0000000000017941 */ /* 0x000fea0003800000 */
.L_x_118:
[----:B-1----:R-:W-:Y:S04]  /*6e90*/  SHF.R.U32.HI R2, RZ, 0x15, R25 ;  /* 0x00000015ff027819 */ /* 0x002fe80000011619 */
[----:B------:R-:W-:Y:S01]  /*6ea0*/  LOP3.LUT P0, RZ, R2, 0x3, R51, 0x48, !PT ;  /* 0x0000000302ff7812 */ /* 0x000fe20007804833 */
[----:B------:R-:W-:Y:S01]  /*6eb0*/  @!UPT UIADD3 URZ, UPT, UPT, URZ, URZ, URZ ;  /* 0x000000fffffff290 */ /* 0x000fe2000fffe0ff */
[----:B---3--:R-:W-:Y:S11]  /*6ec0*/  @P2 BRA `(.L_x_123) ;  /* 0x0000000000082947 */ /* 0x008ff60003800000 */
[----:B------:R-:W1:Y:S02]  /*6ed0*/  SYNCS.PHASECHK.TRANS64.TRYWAIT P1, [R54+URZ+0x140], R0 ;  /* 0x00014000360075a7 */ /* 0x000e6400080211ff */
[----:B-1----:R-:W-:Y:S05]  /*6ee0*/  @!P1 BRA `(.L_x_124) ;  /* 0x00000034000c9947 */ /* 0x002fea0003800000 */
.L_x_123:
[----:B------:R-:W-:Y:S05]  /*6ef0*/  @!P0 BRA `(.L_x_125) ;  /* 0x0000000000408947 */ /* 0x000fea0003800000 */
[----:B------:R-:W3:Y:S01]  /*6f00*/  LDCU.64 UR8, c[0x4][0x70] ;  /* 0x01000e00ff0877ac */ /* 0x000ee20008000a00 */
[----:B------:R-:W-:Y:S01]  /*6f10*/  MOV R3, 0x0 ;  /* 0x0000000000037802 */ /* 0x000fe20000000f00 */
[----:B------:R-:W-:Y:S02]  /*6f20*/  HFMA2 R12, -RZ, RZ, 0, 5.9604644775390625e-08 ;  /* 0x00000001ff0c7431 */ /* 0x000fe400000001ff */
[----:B------:R-:W-:Y:S02]  /*6f30*/  IMAD.MOV.U32 R8, RZ, RZ, 0x192 ;  /* 0x00000192ff087424 */ /* 0x000fe400078e00ff */
[----:B------:R-:W-:Y:S01]  /*6f40*/  IMAD.MOV.U32 R13, RZ, RZ, RZ ;  /* 0x000000ffff0d7224 */ /* 0x000fe200078e00ff */
[----:B------:R-:W5:Y:S01]  /*6f50*/  LDCU.64 UR6, c[0x4][0x78] ;  /* 0x01000f00ff0677ac */ /* 0x000f620008000a00 */
[----:B------:R-:W1:Y:S01]  /*6f60*/  LDC.64 R2, c[0x4][R3] ;  /* 0x0100000003027b82 */ /* 0x000e620000000a00 */
[----:B------:R-:W4:Y:S01]  /*6f70*/  LDCU.64 UR4, c[0x4][0x10] ;  /* 0x01000200ff0477ac */ /* 0x000f220008000a00 */
[----:B---3--:R-:W-:Y:S01]  /*6f80*/  MOV R5, UR9 ;  /* 0x0000000900057c02 */ /* 0x008fe20008000f00 */
[----:B--2---:R-:W-:Y:S01]  /*6f90*/  IMAD.U32 R4, RZ, RZ, UR8 ;  /* 0x00000008ff047e24 */ /* 0x004fe2000f8e00ff */
[----:B-----5:R-:W-:Y:S01]  /*6fa0*/  MOV R7, UR7 ;  /* 0x0000000700077c02 */ /* 0x020fe20008000f00 */
[----:B------:R-:W-:Y:S01]  /*6fb0*/  IMAD.U32 R6, RZ, RZ, UR6 ;  /* 0x00000006ff067e24 */ /* 0x000fe2000f8e00ff */
[----:B----4-:R-:W-:Y:S01]  /*6fc0*/  MOV R11, UR5 ;  /* 0x00000005000b7c02 */ /* 0x010fe20008000f00 */
[----:B------:R-:W-:Y:S02]  /*6fd0*/  IMAD.U32 R10, RZ, RZ, UR4 ;  /* 0x00000004ff0a7e24 */ /* 0x000fe4000f8e00ff */
[----:B------:R-:W-:Y:S07]  /*6fe0*/  LEPC R20, `(.L_x_125) ;  /* 0x000000001014794e */ /* 0x000fee0000000000 */
[----:B-1----:R-:W-:Y:S05]  /*6ff0*/  CALL.ABS.NOINC R2 ;  /* 0x0000000002007343 */ /* 0x002fea0003c00000 */
.L_x_125:
[----:B------:R-:W-:Y:S05]  /*7000*/  WARPSYNC.ALL ;  /* 0x0000000000007948 */ /* 0x000fea0003800000 */
[----:B------:R-:W-:Y:S01]  /*7010*/  R2UR UR4, R25 ;  /* 0x00000000190472ca */ /* 0x000fe200000e0000 */
[--C-:B------:R-:W-:Y:S01]  /*7020*/  HADD2.F32 R3, -RZ, R28.reuse.H0_H0 ;  /* 0x2000001cff037230 */ /* 0x100fe20000004100 */
[----:B------:R-:W-:Y:S01]  /*7030*/  MOV R66, 0x10 ;  /* 0x0000001000427802 */ /* 0x000fe20000000f00 */
[--C-:B------:R-:W-:Y:S01]  /*7040*/  HADD2.F32 R20, -RZ, R29.reuse.H0_H0 ;  /* 0x2000001dff147230 */ /* 0x100fe20000004100 */
[----:B------:R-:W-:Y:S01]  /*7050*/  LOP3.LUT P6, RZ, R49, 0x40, RZ, 0xc0, !PT ;  /* 0x0000004031ff7812 */ /* 0x000fe200078cc0ff */
[----:B------:R-:W-:Y:S01]  /*7060*/  HADD2.F32 R21, -RZ, R29.H1_H1 ;  /* 0x3000001dff157230 */ /* 0x000fe20000004100 */
[----:B------:R-:W-:Y:S01]  /*7070*/  ISETP.NE.AND P0, PT, R61, RZ, PT ;  /* 0x000000ff3d00720c */ /* 0x000fe20003f05270 */
[----:B------:R-:W-:Y:S01]  /*7080*/  BSSY.RECONVERGENT B0, `(.L_x_126) ;  /* 0x0000052000007945 */ /* 0x000fe20003800200 */
[----:B------:R-:W-:Y:S04]  /*7090*/  SEL R66, R66, 0xfffffff0, !P6 ;  /* 0xfffffff042427807 */ /* 0x000fe80007000000 */
[----:B------:R-:W-:Y:S01]  /*70a0*/  IADD3 R63, PT, PT, R63, R66, RZ ;  /* 0x000000423f3f7210 */ /* 0x000fe20007ffe0ff */
[----:B--2---:R-:W1:Y:S02]  /*70b0*/  LDTM.x16 R4, tmem[UR4] ;  /* 0x00000004000479ee */ /* 0x004e640008240000 */
[C---:B-1--4-:R-:W-:Y:S01]  /*70c0*/  FMUL R0, R24.reuse, R4 ;  /* 0x0000000418007220 */ /* 0x052fe20000400000 */
[----:B------:R-:W-:Y:S02]  /*70d0*/  HADD2.F32 R4, -RZ, R28.H1_H1 ;  /* 0x3000001cff047230 */ /* 0x000fe40000004100 */
[C---:B------:R-:W-:Y:S01]  /*70e0*/  FMUL R2, R24.reuse, R5 ;  /* 0x0000000518027220 */ /* 0x040fe20000400000 */
[C---:B------:R-:W-:Y:S01]  /*70f0*/  FMUL R7, R24.reuse, R7 ;  /* 0x0000000718077220 */ /* 0x040fe20000400000 */
[C---:B------:R-:W-:Y:S01]  /*7100*/  FFMA R0, R27.reuse, R3, R0 ;  /* 0x000000031b007223 */ /* 0x040fe20000000000 */
[C---:B------:R-:W-:Y:S01]  /*7110*/  FMUL R3, R24.reuse, R6 ;  /* 0x0000000618037220 */ /* 0x040fe20000400000 */
[C---:B------:R-:W-:Y:S01]  /*7120*/  FFMA R2, R27.reuse, R4, R2 ;  /* 0x000000041b027223 */ /* 0x040fe20000000002 */
[C---:B------:R-:W-:Y:S01]  /*7130*/  FMUL R4, R24.reuse, R8 ;  /* 0x0000000818047220 */ /* 0x040fe20000400000 */
[C---:B------:R-:W-:Y:S01]  /*7140*/  FMUL R8, R24.reuse, R12 ;  /* 0x0000000c18087220 */ /* 0x040fe20000400000 */
[----:B------:R-:W-:Y:S01]  /*7150*/  FMUL R12, R24, R16 ;  /* 0x00000010180c7220 */ /* 0x000fe20000400000 */
[--C-:B------:R-:W-:Y:S01]  /*7160*/  HADD2.F32 R16, -RZ, R30.reuse.H0_H0 ;  /* 0x2000001eff107230 */ /* 0x100fe20000004100 */
[----:B------:R-:W-:Y:S01]  /*7170*/  F2FP.F16.F32.PACK_AB R32, R2, R0 ;  /* 0x000000000220723e */ /* 0x000fe200000000ff */
[----:B------:R-:W-:Y:S02]  /*7180*/  HADD2.F32 R0, -RZ, R30.H1_H1 ;  /* 0x3000001eff007230 */ /* 0x000fe40000004100 */
[C---:B------:R-:W-:Y:S01]  /*7190*/  FMUL R5, R24.reuse, R9 ;  /* 0x0000000918057220 */ /* 0x040fe20000400000 */
[C---:B------:R-:W-:Y:S01]  /*71a0*/  FFMA R3, R27.reuse, R20, R3 ;  /* 0x000000141b037223 */ /* 0x040fe20000000003 */
[C---:B------:R-:W-:Y:S01]  /*71b0*/  FFMA R7, R27.reuse, R21, R7 ;  /* 0x000000151b077223 */ /* 0x040fe20000000007 */
[--C-:B------:R-:W-:Y:S02]  /*71c0*/  HADD2.F32 R2, -RZ, R31.reuse.H0_H0 ;  /* 0x2000001fff027230 */ /* 0x100fe40000004100 */
[C---:B------:R-:W-:Y:S01]  /*71d0*/  FFMA R4, R27.reuse, R16, R4 ;  /* 0x000000101b047223 */ /* 0x040fe20000000004 */
[C---:B------:R-:W-:Y:S01]  /*71e0*/  FMUL R6, R24.reuse, R10 ;  /* 0x0000000a18067220 */ /* 0x040fe20000400000 */
[C---:B------:R-:W-:Y:S01]  /*71f0*/  FFMA R5, R27.reuse, R0, R5 ;  /* 0x000000001b057223 */ /* 0x040fe20000000005 */
[----:B------:R-:W-:Y:S02]  /*7200*/  HADD2.F32 R16, -RZ, R31.H1_H1 ;  /* 0x3000001fff107230 */ /* 0x000fe40000004100 */
[C---:B------:R-:W-:Y:S01]  /*7210*/  FMUL R11, R24.reuse, R11 ;  /* 0x0000000b180b7220 */ /* 0x040fe20000400000 */
[--C-:B------:R-:W-:Y:S02]  /*7220*/  HADD2.F32 R0, -RZ, R36.reuse.H0_H0 ;  /* 0x20000024ff007230 */ /* 0x100fe40000004100 */
[----:B------:R-:W-:Y:S01]  /*7230*/  FFMA R6, R27, R2, R6 ;  /* 0x000000021b067223 */ /* 0x000fe20000000006 */
[----:B------:R-:W-:Y:S01]  /*7240*/  F2FP.F16.F32.PACK_AB R33, R7, R3 ;  /* 0x000000030721723e */ /* 0x000fe200000000ff */
[----:B------:R-:W-:Y:S02]  /*7250*/  HADD2.F32 R2, -RZ, R36.H1_H1 ;  /* 0x30000024ff027230 */ /* 0x000fe40000004100 */
[C---:B------:R-:W-:Y:S01]  /*7260*/  FFMA R11, R27.reuse, R16, R11 ;  /* 0x000000101b0b7223 */ /* 0x040fe2000000000b */
[C---:B------:R-:W-:Y:S01]  /*7270*/  FMUL R9, R24.reuse, R13 ;  /* 0x0000000d18097220 */ /* 0x040fe20000400000 */
[--C-:B------:R-:W-:Y:S02]  /*7280*/  HADD2.F32 R3, -RZ, R37.reuse.H0_H0 ;  /* 0x20000025ff037230 */ /* 0x100fe40000004100 */
[C---:B------:R-:W-:Y:S01]  /*7290*/  FFMA R8, R27.reuse, R0, R8 ;  /* 0x000000001b087223 */ /* 0x040fe20000000008 */
[C---:B------:R-:W-:Y:S01]  /*72a0*/  FMUL R10, R24.reuse, R14 ;  /* 0x0000000e180a7220 */ /* 0x040fe20000400000 */
[----:B------:R-:W-:Y:S02]  /*72b0*/  HADD2.F32 R0, -RZ, R37.H1_H1 ;  /* 0x30000025ff007230 */ /* 0x000fe40000004100 */
[C---:B------:R-:W-:Y:S01]  /*72c0*/  FMUL R15, R24.reuse, R15 ;  /* 0x0000000f180f7220 */ /* 0x040fe20000400000 */
[C---:B------:R-:W-:Y:S01]  /*72d0*/  FFMA R9, R27.reuse, R2, R9 ;  /* 0x000000021b097223 */ /* 0x040fe20000000009 */
[----:B------:R-:W-:Y:S01]  /*72e0*/  FFMA R10, R27, R3, R10 ;  /* 0x000000031b0a7223 */ /* 0x000fe2000000000a */
[--C-:B------:R-:W-:Y:S01]  /*72f0*/  HADD2.F32 R2, -RZ, R38.reuse.H0_H0 ;  /* 0x20000026ff027230 */ /* 0x100fe20000004100 */
[----:B------:R-:W-:Y:S01]  /*7300*/  F2FP.F16.F32.PACK_AB R34, R5, R4 ;  /* 0x000000040522723e */ /* 0x000fe200000000ff */
[----:B------:R-:W-:Y:S02]  /*7310*/  HADD2.F32 R3, -RZ, R38.H1_H1 ;  /* 0x30000026ff037230 */ /* 0x000fe40000004100 */
[----:B------:R-:W-:Y:S01]  /*7320*/  FFMA R15, R27, R0, R15 ;  /* 0x000000001b0f7223 */ /* 0x000fe2000000000f */
[C---:B------:R-:W-:Y:S01]  /*7330*/  FMUL R13, R24.reuse, R17 ;  /* 0x00000011180d7220 */ /* 0x040fe20000400000 */
[--C-:B------:R-:W-:Y:S02]  /*7340*/  HADD2.F32 R4, -RZ, R39.reuse.H0_H0 ;  /* 0x20000027ff047230 */ /* 0x100fe40000004100 */
[C---:B------:R-:W-:Y:S01]  /*7350*/  FMUL R14, R24.reuse, R18 ;  /* 0x00000012180e7220 */ /* 0x040fe20000400000 */
[----:B------:R-:W-:Y:S02]  /*7360*/  HADD2.F32 R0, -RZ, R39.H1_H1 ;  /* 0x30000027ff007230 */ /* 0x000fe40000004100 */
[----:B------:R-:W-:Y:S01]  /*7370*/  FMUL R19, R24, R19 ;  /* 0x0000001318137220 */ /* 0x000fe20000400000 */
[----:B------:R-:W-:Y:S01]  /*7380*/  F2FP.F16.F32.PACK_AB R35, R11, R6 ;  /* 0x000000060b23723e */ /* 0x000fe200000000ff */
[C---:B------:R-:W-:Y:S01]  /*7390*/  FFMA R12, R27.reuse, R2, R12 ;  /* 0x000000021b0c7223 */ /* 0x040fe2000000000c */
[C---:B------:R-:W-:Y:S01]  /*73a0*/  FFMA R13, R27.reuse, R3, R13 ;  /* 0x000000031b0d7223 */ /* 0x040fe2000000000d */
[C---:B------:R-:W-:Y:S01]  /*73b0*/  FFMA R14, R27.reuse, R4, R14 ;  /* 0x000000041b0e7223 */ /* 0x040fe2000000000e */
[----:B------:R-:W-:Y:S01]  /*73c0*/  FFMA R19, R27, R0, R19 ;  /* 0x000000001b137223 */ /* 0x000fe20000000013 */
[----:B------:R1:W-:Y:S01]  /*73d0*/  STS.128 [R57+UR43+0x200], R32 ;  /* 0x0002002039007988 */ /* 0x0003e20008000c2b */
[----:B------:R-:W-:Y:S02]  /*73e0*/  F2FP.F16.F32.PACK_AB R8, R9, R8 ;  /* 0x000000080908723e */ /* 0x000fe400000000ff */
[----:B------:R-:W-:Y:S02]  /*73f0*/  F2FP.F16.F32.PACK_AB R9, R15, R10 ;  /* 0x0000000a0f09723e */ /* 0x000fe400000000ff */
[----:B------:R-:W-:Y:S02]  /*7400*/  F2FP.F16.F32.PACK_AB R10, R13, R12 ;  /* 0x0000000c0d0a723e */ /* 0x000fe400000000ff */
[----:B------:R-:W-:Y:S05]  /*7410*/  F2FP.F16.F32.PACK_AB R11, R19, R14 ;  /* 0x0000000e130b723e */ /* 0x000fea00000000ff */
[----:B------:R1:W-:Y:S01]  /*7420*/  STS.128 [R63+0x200], R8 ;  /* 0x000200083f007388 */ /* 0x0003e20000000c00 */
[----:B------:R-:W-:Y:S01]  /*7430*/  @!PT LDS RZ, [RZ] ;  /* 0x00000000fffff984 */ /* 0x000fe20000000800 */
[----:B------:R-:W-:Y:S01]  /*7440*/  @!PT LDS RZ, [RZ] ;  /* 0x00000000fffff984 */ /* 0x000fe20000000800 */
[----:B------:R-:W-:Y:S01]  /*7450*/  @!PT LDS RZ, [RZ] ;  /* 0x00000000fffff984 */ /* 0x000fe20000000800 */
[----:B------:R-:W-:Y:S01]  /*7460*/  @!PT LDS RZ, [RZ] ;  /* 0x00000000fffff984 */ /* 0x000fe20000000800 */
[----:B------:R2:W-:Y:S07]  /*7470*/  MEMBAR.ALL.CTA ;  /* 0x0000000000007992 */ /* 0x0005ee0000008000 */
[----:B--2---:R-:W2:Y:S02]  /*7480*/  FENCE.VIEW.ASYNC.S ;  /* 0x00000000000073c6 */ /* 0x004ea40000000000 */
[----:B--2---:R-:W-:Y:S06]  /*7490*/  BAR.SYNC.DEFER_BLOCKING 0x1, 0x80 ;  /* 0x0042000000007b1d */ /* 0x004fec0000010000 */
[----:B------:R-:W-:Y:S05]  /*74a0*/  @P0 BRA `(.L_x_127) ;  /* 0x00000000003c0947 */ /* 0x000fea0003800000 */
[----:B------:R-:W2:Y:S01]  /*74b0*/  LDCU.64 UR6, c[0x0][0x348] ;  /* 0x00006900ff0677ac */ /* 0x000ea20008000a00 */
[----:B------:R-:W-:Y:S01]  /*74c0*/  UIADD3 UR4, UPT, UPT, UR43, 0x200, URZ ;  /* 0x000002002b047890 */ /* 0x000fe2000fffe0ff */
[----:B------:R-:W-:Y:S01]  /*74d0*/  UMOV UR51, UR36 ;  /* 0x0000002400337c82 */ /* 0x000fe20008000000 */
[----:B------:R-:W-:Y:S02]  /*74e0*/  UIADD3 UR9, UPT, UPT, UR49, 0x40, URZ ;  /* 0x0000004031097890 */ /* 0x000fe4000fffe0ff */
[----:B------:R-:W-:Y:S02]  /*74f0*/  UIADD3 UR8, UPT, UPT, UR43, 0xa00, URZ ;  /* 0x00000a002b087890 */ /* 0x000fe4000fffe0ff */
[----:B------:R-:W-:Y:S01]  /*7500*/  MOV R53, UR4 ;  /* 0x0000000400357c02 */ /* 0x000fe20008000f00 */
[----:B------:R-:W-:Y:S01]  /*7510*/  UMOV UR10, UR50 ;  /* 0x00000032000a7c82 */ /* 0x000fe20008000000 */
[----:B------:R-:W-:Y:S02]  /*7520*/  UMOV UR11, UR36 ;  /* 0x00000024000b7c82 */ /* 0x000fe40008000000 */
[----:B------:R-:W-:Y:S01]  /*7530*/  R2UR UR48, R53 ;  /* 0x00000000353072ca */ /* 0x000fe200000e0000 */
[----:B--2---:R-:W-:Y:S04]  /*7540*/  UIADD3 UR4, UP0, UPT, UR6, 0x680, URZ ;  /* 0x0000068006047890 */ /* 0x004fe8000ff1e0ff */
[----:B------:R-:W-:Y:S09]  /*7550*/  UIADD3.X UR5, UPT, UPT, URZ, UR7, URZ, UP0, !UPT ;  /* 0x00000007ff057290 */ /* 0x000ff200087fe4ff */
[----:B------:R2:W-:Y:S01]  /*7560*/  UTMASTG.3D [UR48], [UR4] ;  /* 0x00000030040073b5 */ /* 0x0005e20008010000 */
[----:B------:R2:W-:Y:S01]  /*7570*/  UTMASTG.3D [UR8], [UR4] ;  /* 0x00000008040073b5 */ /* 0x0005e20008010000 */
[----:B------:R0:W-:Y:S01]  /*7580*/  UTMACMDFLUSH ;  /* 0x00000000000079b7 */ /* 0x0001e20000000000 */
[----:B--2---:R-:W-:Y:S04]  /*7590*/  DEPBAR.LE SB0, 0x1 ;  /* 0x000080400000791a */ /* 0x004fe80000000000 */
.L_x_127:
[----:B------:R-:W-:Y:S05]  /*75a0*/  BSYNC.RECONVERGENT B0 ;  /* 0x0000000000007941 */ /* 0x000fea0003800200 */
.L_x_126:
[----:B------:R-:W-:Y:S01]  /*75b0*/  BAR.SYNC.DEFER_BLOCKING 0x1, 0x80 ;  /* 0x0042000000007b1d */ /* 0x000fe20000010000 */
[----:B------:R-:W-:Y:S01]  /*75c0*/  ISETP.NE.AND P1, PT, R62, RZ, PT ;  /* 0x000000ff3e00720c */ /* 0x000fe20003f25270 */
[----:B------:R-:W-:Y:S01]  /*75d0*/  UISETP.NE.AND UP0, UPT, UR52, URZ, UPT ;  /* 0x000000ff3400728c */ /* 0x000fe2000bf05270 */
[----:B------:R-:W-:Y:S11]  /*75e0*/  LEA R2, R26, UR43, 0x3 ;  /* 0x0000002b1a027c11 */ /* 0x000ff6000f8e18ff */
[----:B------:R-:W-:Y:S01]  /*75f0*/  @P1 SHF.L.U32 R3, R60, 0x1f, RZ ;  /* 0x0000001f3c031819 */ /* 0x000fe200000006ff */
[----:B------:R-:W-:Y:S06]  /*7600*/  BRA.U !UP0, `(.L_x_128) ;  /* 0x0000000108247547 */ /* 0x000fec000b800000 */
[----:B------:R-:W-:Y:S01]  /*7610*/  IMAD.U32 R4, RZ, RZ, UR46 ;  /* 0x0000002eff047e24 */ /* 0x000fe2000f8e00ff */
[----:B------:R-:W-:Y:S01]  /*7620*/  MOV R0, UR47 ;  /* 0x0000002f00007c02 */ /* 0x000fe20008000f00 */
[----:B------:R-:W-:Y:S03]  /*7630*/  UIADD3 UR4, UPT, UPT, UR46, 0x1, URZ ;  /* 0x000000012e047890 */ /* 0x000fe6000fffe0ff */
[----:B------:R-:W-:Y:S01]  /*7640*/  @P1 LEA R4, R4, UR43, 0x3 ;  /* 0x0000002b04041c11 */ /* 0x000fe2000f8e18ff */
[----:B------:R-:W-:Y:S04]  /*7650*/  UISETP.NE.AND UP0, UPT, UR4, 0x4, UPT ;  /* 0x000000040400788c */ /* 0x000fe8000bf05270 */
[----:B------:R-:W-:Y:S01]  /*7660*/  @P1 VIADD R4, R4, 0xf0 ;  /* 0x000000f004041836 */ /* 0x000fe20000000000 */
[----:B------:R-:W-:Y:S04]  /*7670*/  USEL UR46, UR4, URZ, UP0 ;  /* 0x000000ff042e7287 */ /* 0x000fe80008000000 */
[----:B------:R-:W-:Y:S04]  /*7680*/  @P1 PRMT R0, R0, 0x654, R4 ;  /* 0x0000065400001816 */ /* 0x000fe80000000004 */
[----:B------:R2:W-:Y:S04]  /*7690*/  @P1 SYNCS.ARRIVE.TRANS64.RED.A1T0 RZ, [R0+URZ], RZ ;  /* 0x000000ff00ff19a7 */ /* 0x0005e800081004ff */
.L_x_128:
[----:B------:R-:W3:Y:S01]  /*76a0*/  @P1 SYNCS.PHASECHK.TRANS64.TRYWAIT P0, [R2+URZ+0xd0], R3 ;  /* 0x0000d003020015a7 */ /* 0x000ee200080011ff */
[----:B------:R-:W-:Y:S01]  /*76b0*/  BSSY B1, `(.L_x_129) ;  /* 0x0000012000017945 */ /* 0x000fe20003800000 */
[----:B---3--:R-:W-:Y:S03]  /*76c0*/  @P1 SEL R64, RZ, 0x1, !P0 ;  /* 0x00000001ff401807 */ /* 0x008fe60004000000 */
[----:B------:R-:W-:Y:S05]  /*76d0*/  @!P1 BRA `(.L_x_130) ;  /* 0x00000000003c9947 */ /* 0x000fea0003800000 */
[----:B------:R-:W-:Y:S01]  /*76e0*/  ISETP.NE.AND P1, PT, R65, RZ, PT ;  /* 0x000000ff4100720c */ /* 0x000fe20003f25270 */
[----:B------:R-:W-:Y:S01]  /*76f0*/  BSSY B0, `(.L_x_131) ;  /* 0x0000009000007945 */ /* 0x000fe20003800000 */
[----:B------:R-:W-:Y:S11]  /*7700*/  ISETP.NE.AND P0, PT, R64, RZ, PT ;  /* 0x000000ff4000720c */ /* 0x000ff60003f05270 */
[----:B------:R-:W-:Y:S05]  /*7710*/  @P1 IMAD R4, R26, 0x1000, R57 ;  /* 0x000010001a041824 */ /* 0x000fea00078e0239 */
[----:B------:R-:W-:Y:S05]  /*7720*/  @P1 IADD3 R3, PT, PT, R4, UR43, RZ ;  /* 0x0000002b04031c10 */ /* 0x000fea000fffe0ff */
[----:B------:R-:W-:Y:S01]  /*7730*/  @P1 IMAD.IADD R3, R66, 0x1, R3 ;  /* 0x0000000142031824 */ /* 0x000fe200078e0203 */
[----:B------:R-:W-:Y:S06]  /*7740*/  @P0 BRA `(.L_x_132) ;  /* 0x00000000000c0947 */ /* 0x000fec0003800000 */
[----:B--2---:R-:W-:Y:S04]  /*7750*/  SHF.L.U32 R0, R60, 0x1f, RZ ;  /* 0x0000001f3c007819 */ /* 0x004fe800000006ff */
[----:B------:R-:W2:Y:S02]  /*7760*/  SYNCS.PHASECHK.TRANS64.TRYWAIT P0, [R2+URZ+0xd0], R0 ;  /* 0x0000d000020075a7 */ /* 0x000ea400080011ff */
[----:B--2---:R-:W-:Y:S05]  /*7770*/  @!P0 BRA `(.L_x_133) ;  /* 0x0000002800fc8947 */ /* 0x004fea0003800000 */
.L_x_132:
[----:B------:R-:W-:Y:S05]  /*7780*/  BSYNC B0 ;  /* 0x0000000000007941 */ /* 0x000fea0003800000 */
.L_x_131:
[----:B------:R-:W-:Y:S02]  /*7790*/  ISETP.NE.AND P0, PT, R65, RZ, PT ;  /* 0x000000ff4100720c */ /* 0x000fe40003f05270 */
[----:B------:R-:W-:Y:S11]  /*77a0*/  IADD3 R26, PT, PT, R26, 0x1, RZ ;  /* 0x000000011a1a7810 */ /* 0x000ff60007ffe0ff */
[----:B------:R3:W4:Y:S04]  /*77b0*/  @P0 LDS.128 R28, [R4+UR43+0x200] ;  /* 0x0002002b041c0984 */ /* 0x0007280008000c00 */
[----:B------:R3:W1:Y:S02]  /*77c0*/  @P0 LDS.128 R36, [R3+0x200] ;  /* 0x0002000003240984 */ /* 0x0006640000000c00 */
.L_x_130:
[----:B------:R-:W-:Y:S05]  /*77d0*/  BSYNC B1 ;  /* 0x0000000000017941 */ /* 0x000fea0003800000 */
.L_x_129:
[----:B--2---:R-:W-:Y:S05]  /*77e0*/  VIADD R0, R25, 0x10 ;  /* 0x0000001019007836 */ /* 0x004fea0000000000 */
[----:B------:R-:W-:Y:S04]  /*77f0*/  SHF.R.U32.HI R0, RZ, 0x15, R0 ;  /* 0x00000015ff007819 */ /* 0x000fe80000011600 */
[----:B------:R-:W-:Y:S11]  /*7800*/  LOP3.LUT P0, RZ, R0, 0x3, R51, 0x48, !PT ;  /* 0x0000000300ff7812 */ /* 0x000ff60007804833 */
[----:B------:R-:W-:Y:S02]  /*7810*/  @!UPT UIADD3 URZ, UPT, UPT, URZ, URZ, URZ ;  /* 0x000000fffffff290 */ /* 0x000fe4000fffe0ff */
[----:B------:R-:W-:Y:S05]  /*7820*/  @!P0 BRA `(.L_x_134) ;  /* 0x0000000000408947 */ /* 0x000fea0003800000 */
[----:B------:R-:W2:Y:S01]  /*7830*/  LDCU.64 UR8, c[0x4][0x70] ;  /* 0x01000e00ff0877ac */ /* 0x000ea20008000a00 */
[----:B---3--:R-:W-:Y:S01]  /*7840*/  MOV R3, 0x0 ;  /* 0x0000000000037802 */ /* 0x008fe20000000f00 */
[----:B------:R-:W-:Y:S02]  /*7850*/  HFMA2 R12, -RZ, RZ, 0, 5.9604644775390625e-08 ;  /* 0x00000001ff0c7431 */ /* 0x000fe400000001ff */
[----:B-1----:R-:W-:Y:S02]  /*7860*/  IMAD.MOV.U32 R8, RZ, RZ, 0x192 ;  /* 0x00000192ff087424 */ /* 0x002fe400078e00ff */
[----:B------:R-:W-:Y:S01]  /*7870*/  IMAD.MOV.U32 R13, RZ, RZ, RZ ;  /* 0x000000ffff0d7224 */ /* 0x000fe200078e00ff */
[----:B------:R-:W1:Y:S01]  /*7880*/  LDCU.64 UR6, c[0x4][0x78] ;  /* 0x01000f00ff0677ac */ /* 0x000e620008000a00 */
[----:B------:R-:W3:Y:S01]  /*7890*/  LDC.64 R2, c[0x4][R3] ;  /* 0x0100000003027b82 */ /* 0x000ee20000000a00 */
[----:B------:R-:W5:Y:S01]  /*78a0*/  LDCU.64 UR4, c[0x4][0x10] ;  /* 0x01000200ff0477ac */ /* 0x000f620008000a00 */
[----:B--2---:R-:W-:Y:S01]  /*78b0*/  MOV R5, UR9 ;  /* 0x0000000900057c02 */ /* 0x004fe20008000f00 */
[----:B------:R-:W-:Y:S01]  /*78c0*/  IMAD.U32 R4, RZ, RZ, UR8 ;  /* 0x00000008ff047e24 */ /* 0x000fe2000f8e00ff */
[----:B-1----:R-:W-:Y:S01]  /*78d0*/  MOV R7, UR7 ;  /* 0x0000000700077c02 */ /* 0x002fe20008000f00 */
[----:B------:R-:W-:Y:S01]  /*78e0*/  IMAD.U32 R6, RZ, RZ, UR6 ;  /* 0x00000006ff067e24 */ /* 0x000fe2000f8e00ff */
[----:B-----5:R-:W-:Y:S01]  /*78f0*/  MOV R11, UR5 ;  /* 0x00000005000b7c02 */ /* 0x020fe20008000f00 */
[----:B------:R-:W-:Y:S02]  /*7900*/  IMAD.U32 R10, RZ, RZ, UR4 ;  /* 0x00000004ff0a7e24 */ /* 0x000fe4000f8e00ff */
[----:B------:R-:W-:Y:S07]  /*7910*/  LEPC R20, `(.L_x_134) ;  /* 0x000000001014794e */ /* 0x000fee0000000000 */
[----:B---34-:R-:W-:Y:S05]  /*7920*/  CALL.ABS.NOINC R2 ;  /* 0x0000000002007343 */ /* 0x018fea0003c00000 */
.L_x_134:
[----:B------:R-:W-:Y:S01]  /*7930*/  ISETP.NE.AND P6, PT, R62, RZ, PT ;  /* 0x000000ff3e00720c */ /* 0x000fe20003fc5270 */
[----:B------:R-:W-:Y:S05]  /*7940*/  WARPSYNC.ALL ;  /* 0x0000000000007948 */ /* 0x000fea0003800000 */
[----:B------:R-:W-:Y:S01]  /*7950*/  R2UR UR4, R25 ;  /* 0x00000000190472ca */ /* 0x000fe200000e0000 */
[----:B---34-:R-:W-:Y:S01]  /*7960*/  HADD2.F32 R3, -RZ, R28.H0_H0 ;  /* 0x2000001cff037230 */ /* 0x018fe20000004100 */
[----:B------:R-:W-:Y:S01]  /*7970*/  ISETP.NE.AND P0, PT, R61, RZ, PT ;  /* 0x000000ff3d00720c */ /* 0x000fe20003f05270 */
[----:B------:R-:W-:Y:S01]  /*7980*/  HADD2.F32 R20, -RZ, R30.H0_H0 ;  /* 0x2000001eff147230 */ /* 0x000fe20000004100 */
[----:B------:R-:W-:Y:S09]  /*7990*/  BSSY.RECONVERGENT B0, `(.L_x_135) ;  /* 0x0000058000007945 */ /* 0x000ff20003800200 */
[----:B-1----:R-:W1:Y:S02]  /*79a0*/  LDTM.x16 R4, tmem[UR4+0x10] ;  /* 0x00001004000479ee */ /* 0x002e640008240000 */
[C---:B-1----:R-:W-:Y:S01]  /*79b0*/  FMUL R0, R24.reuse, R4 ;  /* 0x0000000418007220 */ /* 0x042fe20000400000 */
[----:B------:R-:W-:Y:S02]  /*79c0*/  HADD2.F32 R4, -RZ, R28.H1_H1 ;  /* 0x3000001cff047230 */ /* 0x000fe40000004100 */
[C---:B------:R-:W-:Y:S01]  /*79d0*/  FMUL R2, R24.reuse, R5 ;  /* 0x0000000518027220 */ /* 0x040fe20000400000 */
[--C-:B------:R-:W-:Y:S02]  /*79e0*/  HADD2.F32 R5, -RZ, R29.reuse.H0_H0 ;  /* 0x2000001dff057230 */ /* 0x100fe40000004100 */
[C---:B------:R-:W-:Y:S01]  /*79f0*/  FFMA R0, R27.reuse, R3, R0 ;  /* 0x000000031b007223 */ /* 0x040fe20000000000 */
[C---:B------:R-:W-:Y:S01]  /*7a00*/  FMUL R3, R24.reuse, R6 ;  /* 0x0000000618037220 */ /* 0x040fe20000400000 */
[----:B------:R-:W-:Y:S02]  /*7a10*/  HADD2.F32 R6, -RZ, R29.H1_H1 ;  /* 0x3000001dff067230 */ /* 0x000fe40000004100 */
[C---:B------:R-:W-:Y:S01]  /*7a20*/  FFMA R2, R27.reuse, R4, R2 ;  /* 0x000000041b027223 */ /* 0x040fe20000000002 */
[C---:B------:R-:W-:Y:S01]  /*7a30*/  FMUL R7, R24.reuse, R7 ;  /* 0x0000000718077220 */ /* 0x040fe20000400000 */
[C---:B------:R-:W-:Y:S01]  /*7a40*/  FFMA R3, R27.reuse, R5, R3 ;  /* 0x000000051b037223 */ /* 0x040fe20000000003 */
[C---:B------:R-:W-:Y:S01]  /*7a50*/  FMUL R4, R24.reuse, R8 ;  /* 0x0000000818047220 */ /* 0x040fe20000400000 */
[----:B------:R-:W-:Y:S01]  /*7a60*/  FMUL R5, R24, R9 ;  /* 0x0000000918057220 */ /* 0x000fe20000400000 */
[----:B------:R-:W-:Y:S01]  /*7a70*/  F2FP.F16.F32.PACK_AB R32, R2, R0 ;  /* 0x000000000220723e */ /* 0x000fe200000000ff */
[C---:B------:R-:W-:Y:S01]  /*7a80*/  FFMA R7, R27.reuse, R6, R7 ;  /* 0x000000061b077223 */ /* 0x040fe20000000007 */
[----:B------:R-:W-:Y:S02]  /*7a90*/  HADD2.F32 R0, -RZ, R30.H1_H1 ;  /* 0x3000001eff007230 */ /* 0x000fe40000004100 */
[----:B------:R-:W-:Y:S01]  /*7aa0*/  FFMA R4, R27, R20, R4 ;  /* 0x000000141b047223 */ /* 0x000fe20000000004 */
[--C-:B------:R-:W-:Y:S02]  /*7ab0*/  HADD2.F32 R2, -RZ, R31.reuse.H0_H0 ;  /* 0x2000001fff027230 */ /* 0x100fe40000004100 */
[C---:B------:R-:W-:Y:S01]  /*7ac0*/  FMUL R6, R24.reuse, R10 ;  /* 0x0000000a18067220 */ /* 0x040fe20000400000 */
[----:B------:R-:W-:Y:S01]  /*7ad0*/  F2FP.F16.F32.PACK_AB R33, R7, R3 ;  /* 0x000000030721723e */ /* 0x000fe200000000ff */
[----:B------:R-:W-:Y:S02]  /*7ae0*/  HADD2.F32 R3, -RZ, R31.H1_H1 ;  /* 0x3000001fff037230 */ /* 0x000fe40000004100 */
[C---:B------:R-:W-:Y:S01]  /*7af0*/  FFMA R5, R27.reuse, R0, R5 ;  /* 0x000000001b057223 */ /* 0x040fe20000000005 */
[C---:B------:R-:W-:Y:S01]  /*7b00*/  FMUL R11, R24.reuse, R11 ;  /* 0x0000000b180b7220 */ /* 0x040fe20000400000 */
[--C-:B------:R-:W-:Y:S02]  /*7b10*/  HADD2.F32 R7, -RZ, R36.reuse.H0_H0 ;  /* 0x20000024ff077230 */ /* 0x100fe40000004100 */
[C---:B------:R-:W-:Y:S01]  /*7b20*/  FMUL R8, R24.reuse, R12 ;  /* 0x0000000c18087220 */ /* 0x040fe20000400000 */
[----:B------:R-:W-:Y:S02]  /*7b30*/  HADD2.F32 R0, -RZ, R36.H1_H1 ;  /* 0x30000024ff007230 */ /* 0x000fe40000004100 */
[C---:B------:R-:W-:Y:S01]  /*7b40*/  FMUL R9, R24.reuse, R13 ;  /* 0x0000000d18097220 */ /* 0x040fe20000400000 */
[C---:B------:R-:W-:Y:S01]  /*7b50*/  FFMA R6, R27.reuse, R2, R6 ;  /* 0x000000021b067223 */ /* 0x040fe20000000006 */
[C---:B------:R-:W-:Y:S01]  /*7b60*/  FFMA R11, R27.reuse, R3, R11 ;  /* 0x000000031b0b7223 */ /* 0x040fe2000000000b */
[C---:B------:R-:W-:Y:S01]  /*7b70*/  FFMA R8, R27.reuse, R7, R8 ;  /* 0x000000071b087223 */ /* 0x040fe20000000008 */
[C---:B------:R-:W-:Y:S01]  /*7b80*/  FFMA R9, R27.reuse, R0, R9 ;  /* 0x000000001b097223 */ /* 0x040fe20000000009 */
[--C-:B------:R-:W-:Y:S02]  /*7b90*/  HADD2.F32 R2, -RZ, R37.reuse.H0_H0 ;  /* 0x20000025ff027230 */ /* 0x100fe40000004100 */
[C---:B------:R-:W-:Y:S01]  /*7ba0*/  FMUL R10, R24.reuse, R14 ;  /* 0x0000000e180a7220 */ /* 0x040fe20000400000 */
[----:B------:R-:W-:Y:S02]  /*7bb0*/  HADD2.F32 R0, -RZ, R37.H1_H1 ;  /* 0x30000025ff007230 */ /* 0x000fe40000004100 */
[C---:B------:R-:W-:Y:S01]  /*7bc0*/  FMUL R15, R24.reuse, R15 ;  /* 0x0000000f180f7220 */ /* 0x040fe20000400000 */
[C---:B------:R-:W-:Y:S01]  /*7bd0*/  FMUL R12, R24.reuse, R16 ;  /* 0x00000010180c7220 */ /* 0x040fe20000400000 */
[C---:B------:R-:W-:Y:S01]  /*7be0*/  FFMA R10, R27.reuse, R2, R10 ;  /* 0x000000021b0a7223 */ /* 0x040fe2000000000a */
[--C-:B------:R-:W-:Y:S02]  /*7bf0*/  HADD2.F32 R2, -RZ, R38.reuse.H0_H0 ;  /* 0x20000026ff027230 */ /* 0x100fe40000004100 */
[----:B------:R-:W-:Y:S01]  /*7c00*/  FFMA R15, R27, R0, R15 ;  /* 0x000000001b0f7223 */ /* 0x000fe2000000000f */
[----:B------:R-:W-:Y:S01]  /*7c10*/  HADD2.F32 R0, -RZ, R38.H1_H1 ;  /* 0x30000026ff007230 */ /* 0x000fe20000004100 */
[----:B------:R-:W-:Y:S01]  /*7c20*/  F2FP.F16.F32.PACK_AB R34, R5, R4 ;  /* 0x000000040522723e */ /* 0x000fe200000000ff */
        /* <DEDUP_REMOVED lines=14> */
[----:B------:R-:W-:Y:S02]  /*7d10*/  F2FP.F16.F32.PACK_AB R11, R19, R14 ;  /* 0x0000000e130b723e */ /* 0x000fe400000000ff */
[----:B------:R-:W-:Y:S02]  /*7d20*/  MOV R2, UR46 ;  /* 0x0000002e00027c02 */ /* 0x000fe40008000f00 */
[----:B------:R-:W-:Y:S01]  /*7d30*/  MOV R0, UR47 ;  /* 0x0000002f00007c02 */ /* 0x000fe20008000f00 */
[----:B------:R1:W-:Y:S01]  /*7d40*/  STS.128 [R63+0x1200], R8 ;  /* 0x001200083f007388 */ /* 0x0003e20000000c00 */
[----:B------:R-:W-:Y:S02]  /*7d50*/  @P6 LEA R2, R2, UR43, 0x3 ;  /* 0x0000002b02026c11 */ /* 0x000fe4000f8e18ff */
[----:B------:R-:W-:Y:S02]  /*7d60*/  @P6 SHF.L.U32 R3, R60, 0x1f, RZ ;  /* 0x0000001f3c036819 */ /* 0x000fe400000006ff */
[----:B------:R-:W-:Y:S01]  /*7d70*/  @P6 IADD3 R2, PT, PT, R2, 0xf0, RZ ;  /* 0x000000f002026810 */ /* 0x000fe20007ffe0ff */
[----:B------:R-:W-:Y:S01]  /*7d80*/  @!PT LDS RZ, [RZ] ;  /* 0x00000000fffff984 */ /* 0x000fe20000000800 */
[----:B------:R-:W-:Y:S01]  /*7d90*/  @!PT LDS RZ, [RZ] ;  /* 0x00000000fffff984 */ /* 0x000fe20000000800 */
[----:B------:R-:W-:Y:S01]  /*7da0*/  @!PT LDS RZ, [RZ] ;  /* 0x00000000fffff984 */ /* 0x000fe20000000800 */
[----:B------:R-:W-:Y:S01]  /*7db0*/  @!PT LDS RZ, [RZ] ;  /* 0x00000000fffff984 */ /* 0x000fe20000000800 */
[----:B------:R2:W-:Y:S06]  /*7dc0*/  MEMBAR.ALL.CTA ;  /* 0x0000000000007992 */ /* 0x0005ec0000008000 */
[----:B--2---:R-:W2:Y:S01]  /*7dd0*/  FENCE.VIEW.ASYNC.S ;  /* 0x00000000000073c6 */ /* 0x004ea20000000000 */
[----:B------:R-:W-:Y:S02]  /*7de0*/  @P6 PRMT R0, R0, 0x654, R2 ;  /* 0x0000065400006816 */ /* 0x000fe40000000002 */
[----:B------:R-:W-:Y:S01]  /*7df0*/  LEA R2, R26, UR43, 0x3 ;  /* 0x0000002b1a027c11 */ /* 0x000fe2000f8e18ff */
[----:B--2---:R-:W-:Y:S06]  /*7e00*/  BAR.SYNC.DEFER_BLOCKING 0x1, 0x80 ;  /* 0x0042000000007b1d */ /* 0x004fec0000010000 */
[----:B------:R-:W-:Y:S05]  /*7e10*/  @P0 BRA `(.L_x_136) ;  /* 0x00000000003c0947 */ /* 0x000fea0003800000 */
[----:B------:R-:W2:Y:S01]  /*7e20*/  LDCU.64 UR6, c[0x0][0x348] ;  /* 0x00006900ff0677ac */ /* 0x000ea20008000a00 */
[----:B------:R-:W-:Y:S02]  /*7e30*/  UIADD3 UR13, UPT, UPT, UR49, 0x10, URZ ;  /* 0x00000010310d7890 */ /* 0x000fe4000fffe0ff */
[----:B------:R-:W-:Y:S01]  /*7e40*/  UIADD3 UR12, UPT, UPT, UR43, 0x1200, URZ ;  /* 0x000012002b0c7890 */ /* 0x000fe2000fffe0ff */
[----:B------:R-:W-:Y:S01]  /*7e50*/  UMOV UR14, UR50 ;  /* 0x00000032000e7c82 */ /* 0x000fe20008000000 */
[----:B------:R-:W-:Y:S01]  /*7e60*/  UMOV UR15, UR36 ;  /* 0x00000024000f7c82 */ /* 0x000fe20008000000 */
[----:B------:R-:W-:Y:S02]  /*7e70*/  UIADD3 UR9, UPT, UPT, UR49, 0x50, URZ ;  /* 0x0000005031097890 */ /* 0x000fe4000fffe0ff */
[----:B------:R-:W-:Y:S01]  /*7e80*/  UIADD3 UR8, UPT, UPT, UR43, 0x1a00, URZ ;  /* 0x00001a002b087890 */ /* 0x000fe2000fffe0ff */
[----:B------:R-:W-:Y:S01]  /*7e90*/  UMOV UR10, UR50 ;  /* 0x00000032000a7c82 */ /* 0x000fe20008000000 */
[----:B------:R-:W-:Y:S01]  /*7ea0*/  UMOV UR11, UR36 ;  /* 0x00000024000b7c82 */ /* 0x000fe20008000000 */
[----:B--2---:R-:W-:Y:S04]  /*7eb0*/  UIADD3 UR4, UP0, UPT, UR6, 0x680, URZ ;  /* 0x0000068006047890 */ /* 0x004fe8000ff1e0ff */
[----:B------:R-:W-:Y:S09]  /*7ec0*/  UIADD3.X UR5, UPT, UPT, URZ, UR7, URZ, UP0, !UPT ;  /* 0x00000007ff057290 */ /* 0x000ff200087fe4ff */
[----:B------:R2:W-:Y:S01]  /*7ed0*/  UTMASTG.3D [UR12], [UR4] ;  /* 0x0000000c040073b5 */ /* 0x0005e20008010000 */
[----:B------:R2:W-:Y:S01]  /*7ee0*/  UTMASTG.3D [UR8], [UR4] ;  /* 0x00000008040073b5 */ /* 0x0005e20008010000 */
[----:B------:R0:W-:Y:S01]  /*7ef0*/  UTMACMDFLUSH ;  /* 0x00000000000079b7 */ /* 0x0001e20000000000 */
[----:B--2---:R-:W-:Y:S04]  /*7f00*/  DEPBAR.LE SB0, 0x1 ;  /* 0x000080400000791a */ /* 0x004fe80000000000 */
.L_x_136:
[----:B------:R-:W-:Y:S05]  /*7f10*/  BSYNC.RECONVERGENT B0 ;  /* 0x0000000000007941 */ /* 0x000fea0003800200 */
.L_x_135:
[----:B------:R-:W-:Y:S01]  /*7f20*/  BAR.SYNC.DEFER_BLOCKING 0x1, 0x80 ;  /* 0x0042000000007b1d */ /* 0x000fe20000010000 */
[----:B------:R-:W-:Y:S04]  /*7f30*/  UIADD3 UR4, UPT, UPT, UR46, 0x1, URZ ;  /* 0x000000012e047890 */ /* 0x000fe8000fffe0ff */
[----:B------:R-:W-:Y:S04]  /*7f40*/  UISETP.NE.AND UP0, UPT, UR4, 0x4, UPT ;  /* 0x000000040400788c */ /* 0x000fe8000bf05270 */
[----:B------:R-:W-:Y:S01]  /*7f50*/  USEL UR44, UR4, URZ, UP0 ;  /* 0x000000ff042c7287 */ /* 0x000fe20008000000 */
[----:B------:R2:W-:Y:S01]  /*7f60*/  @P6 SYNCS.ARRIVE.TRANS64.RED.A1T0 RZ, [R0+URZ], RZ ;  /* 0x000000ff00ff69a7 */ /* 0x0005e200081004ff */
[----:B------:R-:W-:Y:S01]  /*7f70*/  BSSY B1, `(.L_x_137) ;  /* 0x0000013000017945 */ /* 0x000fe20003800000 */
[----:B------:R-:W3:Y:S02]  /*7f80*/  @P6 SYNCS.PHASECHK.TRANS64.TRYWAIT P0, [R2+URZ+0xd0], R3 ;  /* 0x0000d003020065a7 */ /* 0x000ee400080011ff */
[----:B---3--:R-:W-:Y:S01]  /*7f90*/  @P6 SEL R64, RZ, 0x1, !P0 ;  /* 0x00000001ff406807 */ /* 0x008fe20004000000 */
[----:B--2---:R-:W-:Y:S06]  /*7fa0*/  @!P6 BRA `(.L_x_138) ;  /* 0x00000000003ce947 */ /* 0x004fec0003800000 */
[----:B------:R-:W-:Y:S01]  /*7fb0*/  ISETP.NE.AND P1, PT, R65, RZ, PT ;  /* 0x000000ff4100720c */ /* 0x000fe20003f25270 */
[----:B------:R-:W-:Y:S01]  /*7fc0*/  BSSY B0, `(.L_x_139) ;  /* 0x0000009000007945 */ /* 0x000fe20003800000 */
[----:B------:R-:W-:Y:S11]  /*7fd0*/  ISETP.NE.AND P0, PT, R64, RZ, PT ;  /* 0x000000ff4000720c */ /* 0x000ff60003f05270 */
[----:B------:R-:W-:Y:S05]  /*7fe0*/  @P1 IMAD R3, R26, 0x1000, R57 ;  /* 0x000010001a031824 */ /* 0x000fea00078e0239 */
[----:B------:R-:W-:Y:S05]  /*7ff0*/  @P1 IADD3 R0, PT, PT, R3, UR43, RZ ;  /* 0x0000002b03001c10 */ /* 0x000fea000fffe0ff */
[----:B------:R-:W-:Y:S01]  /*8000*/  @P1 IMAD.IADD R0, R66, 0x1, R0 ;  /* 0x0000000142001824 */ /* 0x000fe200078e0200 */
[----:B------:R-:W-:Y:S06]  /*8010*/  @P0 BRA `(.L_x_140) ;  /* 0x00000000000c0947 */ /* 0x000fec0003800000 */
[----:B------:R-:W-:Y:S04]  /*8020*/  SHF.L.U32 R4, R60, 0x1f, RZ ;  /* 0x0000001f3c047819 */ /* 0x000fe800000006ff */
[----:B------:R-:W2:Y:S02]  /*8030*/  SYNCS.PHASECHK.TRANS64.TRYWAIT P0, [R2+URZ+0xd0], R4 ;  /* 0x0000d004020075a7 */ /* 0x000ea400080011ff */
[----:B--2---:R-:W-:Y:S05]  /*8040*/  @!P0 BRA `(.L_x_141) ;  /* 0x0000002000dc8947 */ /* 0x004fea0003800000 */
.L_x_140:
[----:B------:R-:W-:Y:S05]  /*8050*/  BSYNC B0 ;  /* 0x0000000000007941 */ /* 0x000fea0003800000 */
.L_x_139:
[----:B------:R-:W-:Y:S02]  /*8060*/  ISETP.NE.AND P0, PT, R65, RZ, PT ;  /* 0x000000ff4100720c */ /* 0x000fe40003f05270 */
[----:B------:R-:W-:Y:S11]  /*8070*/  IADD3 R26, PT, PT, R26, 0x1, RZ ;  /* 0x000000011a1a7810 */ /* 0x000ff60007ffe0ff */
[----:B------:R3:W4:Y:S04]  /*8080*/  @P0 LDS.128 R28, [R3+UR43+0x200] ;  /* 0x0002002b031c0984 */ /* 0x0007280008000c00 */
[----:B------:R3:W1:Y:S02]  /*8090*/  @P0 LDS.128 R36, [R0+0x200] ;  /* 0x0002000000240984 */ /* 0x0006640000000c00 */
.L_x_138:
[----:B------:R-:W-:Y:S05]  /*80a0*/  BSYNC B1 ;  /* 0x0000000000017941 */ /* 0x000fea0003800000 */
.L_x_137:
[----:B---3--:R-:W-:Y:S05]  /*80b0*/  VIADD R0, R25, 0x20 ;  /* 0x0000002019007836 */ /* 0x008fea0000000000 */
[----:B------:R-:W-:Y:S04]  /*80c0*/  SHF.R.U32.HI R0, RZ, 0x15, R0 ;  /* 0x00000015ff007819 */ /* 0x000fe80000011600 */
[----:B------:R-:W-:Y:S11]  /*80d0*/  LOP3.LUT P0, RZ, R0, 0x3, R51, 0x48, !PT ;  /* 0x0000000300ff7812 */ /* 0x000ff60007804833 */
[----:B------:R-:W-:Y:S02]  /*80e0*/  @!UPT UIADD3 URZ, UPT, UPT, URZ, URZ, URZ ;  /* 0x000000fffffff290 */ /* 0x000fe4000fffe0ff */
[----:B------:R-:W-:Y:S05]  /*80f0*/  @!P0 BRA `(.L_x_142) ;  /* 0x0000000000408947 */ /* 0x000fea0003800000 */
[----:B------:R-:W3:Y:S01]  /*8100*/  LDCU.64 UR8, c[0x4][0x70] ;  /* 0x01000e00ff0877ac */ /* 0x000ee20008000a00 */
[----:B------:R-:W-:Y:S01]  /*8110*/  MOV R3, 0x0 ;  /* 0x0000000000037802 */ /* 0x000fe20000000f00 */
[----:B------:R-:W-:Y:S02]  /*8120*/  HFMA2 R12, -RZ, RZ, 0, 5.9604644775390625e-08 ;  /* 0x00000001ff0c7431 */ /* 0x000fe400000001ff */
[----:B-1----:R-:W-:Y:S02]  /*8130*/  IMAD.MOV.U32 R8, RZ, RZ, 0x192 ;  /* 0x00000192ff087424 */ /* 0x002fe400078e00ff */
[----:B------:R-:W-:Y:S01]  /*8140*/  IMAD.MOV.U32 R13, RZ, RZ, RZ ;  /* 0x000000ffff0d7224 */ /* 0x000fe200078e00ff */
[----:B------:R-:W1:Y:S01]  /*8150*/  LDCU.64 UR6, c[0x4][0x78] ;  /* 0x01000f00ff0677ac */ /* 0x000e620008000a00 */
[----:B--2---:R-:W2:Y:S01]  /*8160*/  LDC.64 R2, c[0x4][R3] ;  /* 0x0100000003027b82 */ /* 0x004ea20000000a00 */
[----:B------:R-:W5:Y:S01]  /*8170*/  LDCU.64 UR4, c[0x4][0x10] ;  /* 0x01000200ff0477ac */ /* 0x000f620008000a00 */
[----:B---3--:R-:W-:Y:S01]  /*8180*/  MOV R5, UR9 ;  /* 0x0000000900057c02 */ /* 0x008fe20008000f00 */
[----:B------:R-:W-:Y:S01]  /*8190*/  IMAD.U32 R4, RZ, RZ, UR8 ;  /* 0x00000008ff047e24 */ /* 0x000fe2000f8e00ff */
[----:B-1----:R-:W-:Y:S01]  /*81a0*/  MOV R7, UR7 ;  /* 0x0000000700077c02 */ /* 0x002fe20008000f00 */
[----:B------:R-:W-:Y:S01]  /*81b0*/  IMAD.U32 R6, RZ, RZ, UR6 ;  /* 0x00000006ff067e24 */ /* 0x000fe2000f8e00ff */
[----:B-----5:R-:W-:Y:S01]  /*81c0*/  MOV R11, UR5 ;  /* 0x00000005000b7c02 */ /* 0x020fe20008000f00 */
[----:B------:R-:W-:Y:S02]  /*81d0*/  IMAD.U32 R10, RZ, RZ, UR4 ;  /* 0x00000004ff0a7e24 */ /* 0x000fe4000f8e00ff */
[----:B------:R-:W-:Y:S07]  /*81e0*/  LEPC R20, `(.L_x_142) ;  /* 0x000000001014794e */ /* 0x000fee0000000000 */
[----:B--2-4-:R-:W-:Y:S05]  /*81f0*/  CALL.ABS.NOINC R2 ;  /* 0x0000000002007343 */ /* 0x014fea0003c00000 */
.L_x_142:
[----:B------:R-:W-:Y:S01]  /*8200*/  ISETP.NE.AND P6, PT, R62, RZ, PT ;  /* 0x000000ff3e00720c */ /* 0x000fe20003fc5270 */
[----:B------:R-:W-:Y:S05]  /*8210*/  WARPSYNC.ALL ;  /* 0x0000000000007948 */ /* 0x000fea0003800000 */
[----:B------:R-:W-:Y:S01]  /*8220*/  R2UR UR4, R25 ;  /* 0x00000000190472ca */ /* 0x000fe200000e0000 */
[----:B----4-:R-:W-:Y:S01]  /*8230*/  HADD2.F32 R3, -RZ, R28.H0_H0 ;  /* 0x2000001cff037230 */ /* 0x010fe20000004100 */
[----:B------:R-:W-:Y:S01]  /*8240*/  ISETP.NE.AND P0, PT, R61, RZ, PT ;  /* 0x000000ff3d00720c */ /* 0x000fe20003f05270 */
[----:B------:R-:W-:Y:S01]  /*8250*/  HADD2.F32 R20, -RZ, R30.H0_H0 ;  /* 0x2000001eff147230 */ /* 0x000fe20000004100 */
[----:B------:R-:W-:Y:S09]  /*8260*/  BSSY.RECONVERGENT B0, `(.L_x_143) ;  /* 0x0000058000007945 */ /* 0x000ff20003800200 */
[----:B-12---:R-:W1:Y:S02]  /*8270*/  LDTM.x16 R4, tmem[UR4+0x20] ;  /* 0x00002004000479ee */ /* 0x006e640008240000 */
        /* <DEDUP_REMOVED lines=59> */
[----:B------:R-:W-:Y:S02]  /*8630*/  LEA R3, R26, UR43, 0x3 ;  /* 0x0000002b1a037c11 */ /* 0x000fe4000f8e18ff */
        /* <DEDUP_REMOVED lines=8> */
[----:B------:R-:W-:Y:S01]  /*86c0*/  @P6 SHF.L.U32 R2, R60, 0x1f, RZ ;  /* 0x0000001f3c026819 */ /* 0x000fe200000006ff */
        /* <DEDUP_REMOVED lines=17> */
.L_x_144:
[----:B------:R-:W-:Y:S05]  /*87e0*/  BSYNC.RECONVERGENT B0 ;  /* 0x0000000000007941 */ /* 0x000fea0003800200 */
.L_x_143:
        /* <DEDUP_REMOVED lines=19> */
.L_x_148:
[----:B------:R-:W-:Y:S05]  /*8920*/  BSYNC B0 ;  /* 0x0000000000007941 */ /* 0x000fea0003800000 */
.L_x_147:
[----:B------:R-:W-:Y:S11]  /*8930*/  ISETP.NE.AND P0, PT, R65, RZ, PT ;  /* 0x000000ff4100720c */ /* 0x000ff60003f05270 */
[----:B------:R-:W-:Y:S02]  /*8940*/  @!UPT UIADD3 URZ, UPT, UPT, URZ, URZ, URZ ;  /* 0x000000fffffff290 */ /* 0x000fe4000fffe0ff */
[----:B------:R3:W4:Y:S04]  /*8950*/  @P0 LDS.128 R28, [R26+UR43+0x200] ;  /* 0x0002002b1a1c0984 */ /* 0x0007280008000c00 */
[----:B------:R3:W1:Y:S02]  /*8960*/  @P0 LDS.128 R36, [R66+0x200] ;  /* 0x0002000042240984 */ /* 0x0006640000000c00 */
.L_x_146:
[----:B------:R-:W-:Y:S05]  /*8970*/  BSYNC B1 ;  /* 0x0000000000017941 */ /* 0x000fea0003800000 */
.L_x_145:
[----:B--2---:R-:W-:Y:S05]  /*8980*/  VIADD R0, R25, 0x30 ;  /* 0x0000003019007836 */ /* 0x004fea0000000000 */
[----:B------:R-:W-:Y:S04]  /*8990*/  SHF.R.U32.HI R0, RZ, 0x15, R0 ;  /* 0x00000015ff007819 */ /* 0x000fe80000011600 */
[----:B------:R-:W-:Y:S11]  /*89a0*/  LOP3.LUT P0, RZ, R0, 0x3, R51, 0x48, !PT ;  /* 0x0000000300ff7812 */ /* 0x000ff60007804833 */
[----:B------:R-:W-:Y:S02]  /*89b0*/  @!UPT UIADD3 URZ, UPT, UPT, URZ, URZ, URZ ;  /* 0x000000fffffff290 */ /* 0x000fe4000fffe0ff */
[----:B------:R-:W-:Y:S05]  /*89c0*/  @!P0 BRA `(.L_x_150) ;  /* 0x0000000000408947 */ /* 0x000fea0003800000 */
[----:B------:R-:W2:Y:S01]  /*89d0*/  LDCU.64 UR8, c[0x4][0x70] ;  /* 0x01000e00ff0877ac */ /* 0x000ea20008000a00 */
[----:B------:R-:W-:Y:S01]  /*89e0*/  MOV R3, 0x0 ;  /* 0x0000000000037802 */ /* 0x000fe20000000f00 */
        /* <DEDUP_REMOVED lines=14> */
.L_x_150:
[----:B------:R-:W-:Y:S01]  /*8ad0*/  ISETP.NE.AND P0, PT, R61, RZ, PT ;  /* 0x000000ff3d00720c */ /* 0x000fe20003f05270 */
[----:B------:R-:W-:Y:S05]  /*8ae0*/  WARPSYNC.ALL ;  /* 0x0000000000007948 */ /* 0x000fea0003800000 */
[----:B------:R-:W-:Y:S01]  /*8af0*/  R2UR UR4, R25 ;  /* 0x00000000190472ca */ /* 0x000fe200000e0000 */
[--C-:B----4-:R-:W-:Y:S01]  /*8b00*/  HADD2.F32 R20, -RZ, R28.reuse.H0_H0 ;  /* 0x2000001cff147230 */ /* 0x110fe20000004100 */
[----:B------:R-:W-:Y:S01]  /*8b10*/  IADD3 R54, PT, PT, R54, 0x160, RZ ;  /* 0x0000016036367810 */ /* 0x000fe20007ffe0ff */
[----:B------:R-:W-:Y:S01]  /*8b20*/  HADD2.F32 R21, -RZ, R28.H1_H1 ;  /* 0x3000001cff157230 */ /* 0x000fe20000004100 */
[----:B------:R-:W-:Y:S01]  /*8b30*/  BSSY.RECONVERGENT B0, `(.L_x_151) ;  /* 0x0000054000007945 */ /* 0x000fe20003800200 */
[--C-:B------:R-:W-:Y:S01]  /*8b40*/  HADD2.F32 R25, -RZ, R29.reuse.H0_H0 ;  /* 0x2000001dff197230 */ /* 0x100fe20000004100 */
[----:B------:R-:W-:Y:S01]  /*8b50*/  LOP3.LUT R54, R54, 0xfefffff8, RZ, 0xc0, !PT ;  /* 0xfefffff836367812 */ /* 0x000fe200078ec0ff */
[----:B---3--:R-:W-:Y:S02]  /*8b60*/  HADD2.F32 R26, -RZ, R29.H1_H1 ;  /* 0x3000001dff1a7230 */ /* 0x008fe40000004100 */
[--C-:B------:R-:W-:Y:S02]  /*8b70*/  HADD2.F32 R28, -RZ, R30.reuse.H0_H0 ;  /* 0x2000001eff1c7230 */ /* 0x100fe40000004100 */
[----:B------:R-:W-:Y:S02]  /*8b80*/  HADD2.F32 R29, -RZ, R30.H1_H1 ;  /* 0x3000001eff1d7230 */ /* 0x000fe40000004100 */
[----:B-1----:R-:W1:Y:S01]  /*8b90*/  LDTM.x16 R4, tmem[UR4+0x30] ;  /* 0x00003004000479ee */ /* 0x002e620008240000 */
[----:B------:R-:W-:Y:S01]  /*8ba0*/  NOP ;  /* 0x0000000000007918 */ /* 0x000fe20000000000 */
[----:B-1----:R1:W-:Y:S01]  /*8bb0*/  SYNCS.ARRIVE.TRANS64.RED.A1T0 RZ, [R54+URZ], RZ ;  /* 0x000000ff36ff79a7 */ /* 0x0023e200081004ff */
[--C-:B------:R-:W-:Y:S02]  /*8bc0*/  HADD2.F32 R30, -RZ, R31.reuse.H0_H0 ;  /* 0x2000001fff1e7230 */ /* 0x100fe40000004100 */
[----:B------:R-:W-:Y:S02]  /*8bd0*/  HADD2.F32 R31, -RZ, R31.H1_H1 ;  /* 0x3000001fff1f7230 */ /* 0x000fe40000004100 */
        /* <DEDUP_REMOVED lines=8> */
[C---:B------:R-:W-:Y:S01]  /*8c60*/  FMUL R4, R24.reuse, R4 ;  /* 0x0000000418047220 */ /* 0x040fe20000400000 */
[C---:B------:R-:W-:Y:S01]  /*8c70*/  FMUL R5, R24.reuse, R5 ;  /* 0x0000000518057220 */ /* 0x040fe20000400000 */
[C---:B------:R-:W-:Y:S01]  /*8c80*/  FMUL R6, R24.reuse, R6 ;  /* 0x0000000618067220 */ /* 0x040fe20000400000 */
[C---:B------:R-:W-:Y:S01]  /*8c90*/  FMUL R7, R24.reuse, R7 ;  /* 0x0000000718077220 */ /* 0x040fe20000400000 */
[C---:B------:R-:W-:Y:S01]  /*8ca0*/  FFMA R4, R27.reuse, R20, R4 ;  /* 0x000000141b047223 */ /* 0x040fe20000000004 */
        /* <DEDUP_REMOVED lines=15> */
[C---:B------:R-:W-:Y:S01]  /*8da0*/  FMUL R12, R24.reuse, R16 ;  /* 0x00000010180c7220 */ /* 0x040fe20000400000 */
[C---:B------:R-:W-:Y:S01]  /*8db0*/  FFMA R0, R27.reuse, R32, R0 ;  /* 0x000000201b007223 */ /* 0x040fe20000000000 */
[C---:B------:R-:W-:Y:S01]  /*8dc0*/  FMUL R13, R24.reuse, R17 ;  /* 0x00000011180d7220 */ /* 0x040fe20000400000 */
[----:B------:R-:W-:Y:S01]  /*8dd0*/  FFMA R2, R27, R33, R2 ;  /* 0x000000211b027223 */ /* 0x000fe20000000002 */
[----:B------:R-:W-:Y:S01]  /*8de0*/  F2FP.F16.F32.PACK_AB R4, R5, R4 ;  /* 0x000000040504723e */ /* 0x000fe200000000ff */
[C---:B------:R-:W-:Y:S01]  /*8df0*/  FMUL R14, R24.reuse, R18 ;  /* 0x00000012180e7220 */ /* 0x040fe20000400000 */
[----:B------:R-:W-:Y:S01]  /*8e00*/  FFMA R3, R27, R34, R3 ;  /* 0x000000221b037223 */ /* 0x000fe20000000003 */
[----:B------:R-:W-:Y:S01]  /*8e10*/  F2FP.F16.F32.PACK_AB R5, R7, R6 ;  /* 0x000000060705723e */ /* 0x000fe200000000ff */
[----:B------:R-:W-:Y:S01]  /*8e20*/  FFMA R15, R27, R35, R15 ;  /* 0x000000231b0f7223 */ /* 0x000fe2000000000f */
[----:B------:R-:W-:Y:S01]  /*8e30*/  FMUL R19, R24, R19 ;  /* 0x0000001318137220 */ /* 0x000fe20000400000 */
[----:B------:R-:W-:Y:S01]  /*8e40*/  F2FP.F16.F32.PACK_AB R6, R9, R8 ;  /* 0x000000080906723e */ /* 0x000fe200000000ff */
[----:B------:R-:W-:Y:S01]  /*8e50*/  FFMA R12, R27, R36, R12 ;  /* 0x000000241b0c7223 */ /* 0x000fe2000000000c */
[----:B------:R-:W-:Y:S01]  /*8e60*/  F2FP.F16.F32.PACK_AB R7, R11, R10 ;  /* 0x0000000a0b07723e */ /* 0x000fe200000000ff */
[C---:B------:R-:W-:Y:S01]  /*8e70*/  FFMA R13, R27.reuse, R37, R13 ;  /* 0x000000251b0d7223 */ /* 0x040fe2000000000d */
[C---:B------:R-:W-:Y:S01]  /*8e80*/  FFMA R14, R27.reuse, R38, R14 ;  /* 0x000000261b0e7223 */ /* 0x040fe2000000000e */
[----:B------:R-:W-:Y:S01]  /*8e90*/  FFMA R19, R27, R39, R19 ;  /* 0x000000271b137223 */ /* 0x000fe20000000013 */
[----:B------:R-:W-:Y:S01]  /*8ea0*/  F2FP.F16.F32.PACK_AB R16, R2, R0 ;  /* 0x000000000210723e */ /* 0x000fe200000000ff */
[----:B------:R1:W-:Y:S01]  /*8eb0*/  STS.128 [R57+UR43+0x3200], R4 ;  /* 0x0032000439007988 */ /* 0x0003e20008000c2b */
        /* <DEDUP_REMOVED lines=27> */
.L_x_152:
[----:B------:R-:W-:Y:S05]  /*9070*/  BSYNC.RECONVERGENT B0 ;  /* 0x0000000000007941 */ /* 0x000fea0003800200 */
.L_x_151:
[----:B------:R-:W-:Y:S01]  /*9080*/  BAR.SYNC.DEFER_BLOCKING 0x1, 0x80 ;  /* 0x0042000000007b1d */ /* 0x000fe20000010000 */
[----:B------:R-:W-:Y:S01]  /*9090*/  UISETP.NE.AND UP0, UPT, UR52, -0x4, UPT ;  /* 0xfffffffc3400788c */ /* 0x000fe2000bf05270 */
[----:B------:R-:W-:Y:S08]  /*90a0*/  IADD3 R22, PT, PT, R22, 0x1, RZ ;  /* 0x0000000116167810 */ /* 0x000ff00007ffe0ff */
[----:B------:R-:W-:Y:S05]  /*90b0*/  BRA.U !UP0, `(.L_x_153) ;  /* 0x0000000108287547 */ /* 0x000fea000b800000 */
[----:B------:R-:W-:Y:S01]  /*90c0*/  ISETP.NE.AND P0, PT, R62, RZ, PT ;  /* 0x000000ff3e00720c */ /* 0x000fe20003f05270 */
[----:B------:R-:W-:Y:S01]  /*90d0*/  IMAD.U32 R2, RZ, RZ, UR46 ;  /* 0x0000002eff027e24 */ /* 0x000fe2000f8e00ff */
[----:B------:R-:W-:Y:S01]  /*90e0*/  UIADD3 UR4, UPT, UPT, UR46, 0x1, URZ ;  /* 0x000000012e047890 */ /* 0x000fe2000fffe0ff */
[----:B------:R-:W-:Y:S03]  /*90f0*/  IMAD.U32 R0, RZ, RZ, UR47 ;  /* 0x0000002fff007e24 */ /* 0x000fe6000f8e00ff */
[----:B------:R-:W-:Y:S04]  /*9100*/  UISETP.NE.AND UP0, UPT, UR4, 0x4, UPT ;  /* 0x000000040400788c */ /* 0x000fe8000bf05270 */
[----:B------:R-:W-:Y:S03]  /*9110*/  USEL UR46, UR4, URZ, UP0 ;  /* 0x000000ff042e7287 */ /* 0x000fe60008000000 */
[----:B------:R-:W-:Y:S05]  /*9120*/  @P0 LEA R2, R2, UR43, 0x3 ;  /* 0x0000002b02020c11 */ /* 0x000fea000f8e18ff */
[----:B------:R-:W-:Y:S05]  /*9130*/  @P0 VIADD R2, R2, 0xf0 ;  /* 0x000000f002020836 */ /* 0x000fea0000000000 */
[----:B------:R-:W-:Y:S04]  /*9140*/  @P0 PRMT R0, R0, 0x654, R2 ;  /* 0x0000065400000816 */ /* 0x000fe80000000002 */
[----:B------:R2:W-:Y:S03]  /*9150*/  @P0 SYNCS.ARRIVE.TRANS64.RED.A1T0 RZ, [R0+URZ], RZ ;  /* 0x000000ff00ff09a7 */ /* 0x0005e600081004ff */
.L_x_153:
[----:B------:R-:W-:Y:S01]  /*9160*/  R2UR UR4, R52 ;  /* 0x00000000340472ca */ /* 0x000fe200000e0000 */
[----:B------:R-:W-:Y:S01]  /*9170*/  UISETP.NE.AND UP0, UPT, UR62, URZ, UPT ;  /* 0x000000ff3e00728c */ /* 0x000fe2000bf05270 */
[----:B------:R-:W-:Y:S01]  /*9180*/  ISETP.NE.AND P0, PT, R56, 0x2, PT ;  /* 0x000000023800780c */ /* 0x000fe20003f05270 */
[----:B------:R-:W-:Y:S01]  /*9190*/  UIADD3 UR20, UPT, UPT, UR37, UR63, URZ ;  /* 0x0000003f25147290 */ /* 0x000fe2000fffe0ff */
[----:B------:R-:W-:Y:S01]  /*91a0*/  ISETP.NE.AND P1, PT, R22, 0x4, PT ;  /* 0x000000041600780c */ /* 0x000fe20003f25270 */
[----:B------:R-:W-:Y:S01]  /*91b0*/  UIADD3 UR52, UPT, UPT, UR52, 0x4, URZ ;  /* 0x0000000434347890 */ /* 0x000fe2000fffe0ff */
[----:B------:R-:W-:Y:S01]  /*91c0*/  SEL R2, RZ, 0x1, P0 ;  /* 0x00000001ff027807 */ /* 0x000fe20000000000 */
[----:B------:R-:W-:Y:S01]  /*91d0*/  UMOV UR36, UR61 ;  /* 0x0000003d00247c82 */ /* 0x000fe20008000000 */
[----:B--2---:R-:W-:Y:S02]  /*91e0*/  SEL R0, RZ, 0x1, P1 ;  /* 0x00000001ff007807 */ /* 0x004fe40000800000 */
[----:B------:R-:W-:Y:S02]  /*91f0*/  LOP3.LUT R58, R58, R2, RZ, 0x3c, !PT ;  /* 0x000000023a3a7212 */ /* 0x000fe400078e3cff */
[----:B------:R-:W-:Y:S01]  /*9200*/  LOP3.LUT R59, R59, R0, RZ, 0x3c, !PT ;  /* 0x000000003b3b7212 */ /* 0x000fe200078e3cff */
[----:B------:R-:W-:Y:S01]  /*9210*/  UIADD3 UR24, UPT, UPT, UR38, UR4, URZ ;  /* 0x0000000426187290 */ /* 0x000fe2000fffe0ff */
[----:B------:R-:W-:Y:S02]  /*9220*/  SEL R56, R56, RZ, P0 ;  /* 0x000000ff38387207 */ /* 0x000fe40000000000 */
[----:B------:R-:W-:Y:S01]  /*9230*/  SEL R22, R22, RZ, P1 ;  /* 0x000000ff16167207 */ /* 0x000fe20000800000 */
[----:B------:R-:W-:Y:S08]  /*9240*/  BRA.U UP0, `(.L_x_154) ;  /* 0xffffffcd00787547 */ /* 0x000ff0000b83ffff */
[----:B------:R-:W2:Y:S01]  /*9250*/  LDCU.64 UR4, c[0x0][0x888] ;  /* 0x00011100ff0477ac */ /* 0x000ea20008000a00 */
[----:B------:R-:W3:Y:S01]  /*9260*/  LDCU.64 UR6, c[0x0][0x890] ;  /* 0x00011200ff0677ac */ /* 0x000ee20008000a00 */
[----:B--2---:R-:W-:Y:S02]  /*9270*/  ISETP.NE.U32.AND P2, PT, RZ, UR4, PT ;  /* 0x00000004ff007c0c */ /* 0x004fe4000bf45070 */
[----:B---3--:R-:W-:Y:S02]  /*9280*/  ISETP.NE.U32.AND P1, PT, RZ, UR6, PT ;  /* 0x00000006ff007c0c */ /* 0x008fe4000bf25070 */
[----:B------:R-:W-:Y:S02]  /*9290*/  ISETP.NE.AND.EX P2, PT, RZ, UR5, PT, P2 ;  /* 0x00000005ff007c0c */ /* 0x000fe4000bf45320 */
[----:B------:R-:W-:-:S13]  /*92a0*/  ISETP.NE.AND.EX P0, PT, RZ, UR7, PT, P1 ;  /* 0x00000007ff007c0c */ /* 0x000fda000bf05310 */
[----:B------:R-:W-:Y:S05]  /*92b0*/  @P2 BRA P0, `(.L_x_155) ;  /* 0x00000000003c2947 */ /* 0x000fea0000000000 */
[----:B------:R-:W-:-:S13]  /*92c0*/  ISETP.NE.AND.EX P1, PT, RZ, UR7, PT, P1 ;  /* 0x00000007ff007c0c */ /* 0x000fda000bf25310 */
[----:B------:R-:W-:Y:S05]  /*92d0*/  @P1 BRA `(.L_x_156) ;  /* 0x00000000000c1947 */ /* 0x000fea0003800000 */
[----:B------:R-:W-:-:S13]  /*92e0*/  FSETP.NEU.AND P0, PT, R27, RZ, PT ;  /* 0x000000ff1b00720b */ /* 0x000fda0003f0d000 */
[----:B------:R-:W-:Y:S05]  /*92f0*/  @!P0 EXIT ;  /* 0x000000000000894d */ /* 0x000fea0003800000 */
[----:B------:R-:W-:Y:S05]  /*9300*/  BRA `(.L_x_155) ;  /* 0x0000000000287947 */ /* 0x000fea0003800000 */
.L_x_156:
[----:B------:R-:W-:Y:S01]  /*9310*/  ISETP.NE.AND P0, PT, R55, RZ, PT ;  /* 0x000000ff3700720c */ /* 0x000fe20003f05270 */
[----:B------:R-:W-:-:S12]  /*9320*/  BSSY.RECONVERGENT B0, `(.L_x_155) ;  /* 0x0000008000007945 */ /* 0x000fd80003800200 */
[----:B------:R-:W-:Y:S05]  /*9330*/  @P0 BRA `(.L_x_157) ;  /* 0x0000000000100947 */ /* 0x000fea0003800000 */
[----:B------:R-:W-:-:S04]  /*9340*/  ISETP.NE.U32.AND P0, PT, RZ, UR4, PT ;  /* 0x00000004ff007c0c */ /* 0x000fc8000bf05070 */
[----:B------:R-:W-:-:S13]  /*9350*/  ISETP.NE.AND.EX P0, PT, RZ, UR5, PT, P0 ;  /* 0x00000005ff007c0c */ /* 0x000fda000bf05300 */
[----:B------:R-:W-:Y:S05]  /*9360*/  @!P0 EXIT ;  /* 0x000000000000894d */ /* 0x000fea0003800000 */
[----:B------:R-:W-:Y:S05]  /*9370*/  BRA `(.L_x_158) ;  /* 0x0000000000087947 */ /* 0x000fea0003800000 */
.L_x_157:
[----:B------:R-:W-:-:S13]  /*9380*/  FSETP.NEU.AND P0, PT, R27, RZ, PT ;  /* 0x000000ff1b00720b */ /* 0x000fda0003f0d000 */
[----:B------:R-:W-:Y:S05]  /*9390*/  @!P0 EXIT ;  /* 0x000000000000894d */ /* 0x000fea0003800000 */
.L_x_158:
[----:B------:R-:W-:Y:S05]  /*93a0*/  BSYNC.RECONVERGENT B0 ;  /* 0x0000000000007941 */ /* 0x000fea0003800200 */
.L_x_155:
[----:B------:R-:W-:Y:S01]  /*93b0*/  ULEA UR6, UR46, UR43, 0x3 ;  /* 0x0000002b2e067291 */ /* 0x000fe2000f8e18ff */
[----:B------:R-:W-:-:S04]  /*93c0*/  DEPBAR.LE SB0, 0x0 ;  /* 0x000080000000791a */ /* 0x000fc80000000000 */
[----:B------:R-:W-:-:S04]  /*93d0*/  UIADD3 UR6, UPT, UPT, UR6, 0xf0, URZ ;  /* 0x000000f006067890 */ /* 0x000fc8000fffe0ff */
[----:B------:R-:W-:-:S09]  /*93e0*/  UPRMT UR6, UR47, 0x654, UR6 ;  /* 0x000006542f067896 */ /* 0x000fd20008000006 */
[----:B------:R-:W-:Y:S01]  /*93f0*/  SYNCS.ARRIVE.TRANS64.RED.A1T0 RZ, [UR6], RZ ;  /* 0x000000ffffff79a7 */ /* 0x000fe20008100406 */
[----:B------:R-:W-:Y:S05]  /*9400*/  EXIT ;  /* 0x000000000000794d */ /* 0x000fea0003800000 */
.L_x_25:
[----:B--2---:R2:W3:Y:S02]  /*9410*/  SYNCS.PHASECHK.TRANS64.TRYWAIT P0, [R0+URZ+0x190], R2 ;  /* 0x00019002000075a7 */ /* 0x0044e400080011ff */
[----:B---3--:R-:W-:Y:S05]  /*9420*/  @!P0 NANOSLEEP.SYNCS 0x989680 ;  /* 0x009896800000895d */ /* 0x008fea0003900000 */
[----:B------:R-:W3:Y:S02]  /*9430*/  @!P0 SYNCS.PHASECHK.TRANS64 P0, [R0+URZ+0x190], R2 ;  /* 0x00019002000085a7 */ /* 0x000ee400080010ff */
[----:B---3--:R-:W-:Y:S05]  /*9440*/  @!P0 BRA `(.L_x_25) ;  /* 0xfffffffc00f08947 */ /* 0x008fea000383ffff */
[----:B------:R-:W-:Y:S05]  /*9450*/  BRA `(.L_x_159) ;  /* 0xffffff8400dc7947 */ /* 0x000fea000383ffff */
.L_x_28:
[----:B-1----:R-:W-:-:S07]  /*9460*/  MOV R0, UR33 ;  /* 0x0000002100007c02 */ /* 0x002fce0008000f00 */
.L_x_160:
[----:B-1----:R1:W2:Y:S02]  /*9470*/  SYNCS.PHASECHK.TRANS64.TRYWAIT P0, [R0+URZ+0x68], R3 ;  /* 0x00006803000075a7 */ /* 0x0022a400080011ff */
[----:B--2---:R-:W-:Y:S05]  /*9480*/  @!P0 NANOSLEEP.SYNCS 0x989680 ;  /* 0x009896800000895d */ /* 0x004fea0003900000 */
[----:B------:R-:W2:Y:S02]  /*9490*/  @!P0 SYNCS.PHASECHK.TRANS64 P0, [R0+URZ+0x68], R3 ;  /* 0x00006803000085a7 */ /* 0x000ea400080010ff */
[----:B--2---:R-:W-:Y:S05]  /*94a0*/  @!P0 BRA `(.L_x_160) ;  /* 0xfffffffc00f08947 */ /* 0x004fea000383ffff */
[----:B------:R-:W-:Y:S05]  /*94b0*/  BRA `(.L_x_27) ;  /* 0xffffff8800347947 */ /* 0x000fea000383ffff */
.L_x_35:
[----:B-1----:R-:W-:-:S07]  /*94c0*/  MOV R0, UR17 ;  /* 0x0000001100007c02 */ /* 0x002fce0008000f00 */
.L_x_161:
[----:B-1----:R1:W2:Y:S02]  /*94d0*/  SYNCS.PHASECHK.TRANS64.TRYWAIT P0, [R0+URZ+0x68], R3 ;  /* 0x00006803000075a7 */ /* 0x0022a400080011ff */
[----:B--2---:R-:W-:Y:S05]  /*94e0*/  @!P0 NANOSLEEP.SYNCS 0x989680 ;  /* 0x009896800000895d */ /* 0x004fea0003900000 */
[----:B------:R-:W2:Y:S02]  /*94f0*/  @!P0 SYNCS.PHASECHK.TRANS64 P0, [R0+URZ+0x68], R3 ;  /* 0x00006803000085a7 */ /* 0x000ea400080010ff */
[----:B--2---:R-:W-:Y:S05]  /*9500*/  @!P0 BRA `(.L_x_161) ;  /* 0xfffffffc00f08947 */ /* 0x004fea000383ffff */
[----:B------:R-:W-:Y:S05]  /*9510*/  BRA `(.L_x_34) ;  /* 0xffffff8800f47947 */ /* 0x000fea000383ffff */
.L_x_40:
[----:B-1----:R1:W2:Y:S02]  /*9520*/  SYNCS.PHASECHK.TRANS64.TRYWAIT P0, [R3+URZ+0x120], R0 ;  /* 0x00012000030075a7 */ /* 0x0022a400080011ff */
[----:B--2---:R-:W-:Y:S05]  /*9530*/  @!P0 NANOSLEEP.SYNCS 0x989680 ;  /* 0x009896800000895d */ /* 0x004fea0003900000 */
[----:B------:R-:W2:Y:S02]  /*9540*/  @!P0 SYNCS.PHASECHK.TRANS64 P0, [R3+URZ+0x120], R0 ;  /* 0x00012000030085a7 */ /* 0x000ea400080010ff */
[----:B--2---:R-:W-:Y:S05]  /*9550*/  @!P0 BRA `(.L_x_40) ;  /* 0xfffffffc00f08947 */ /* 0x004fea000383ffff */
[----:B------:R-:W-:Y:S05]  /*9560*/  BRA `(.L_x_162) ;  /* 0xffffff8c009c7947 */ /* 0x000fea000383ffff */
.L_x_44:
[----:B------:R-:W-:-:S07]  /*9570*/  MOV R0, UR4 ;  /* 0x0000000400007c02 */ /* 0x000fce0008000f00 */
.L_x_163:
[----:B-1----:R1:W2:Y:S02]  /*9580*/  SYNCS.PHASECHK.TRANS64.TRYWAIT P0, [R0+URZ], R2 ;  /* 0x00000002000075a7 */ /* 0x0022a400080011ff */
[----:B--2---:R-:W-:Y:S05]  /*9590*/  @!P0 NANOSLEEP.SYNCS 0x989680 ;  /* 0x009896800000895d */ /* 0x004fea0003900000 */
[----:B------:R-:W2:Y:S02]  /*95a0*/  @!P0 SYNCS.PHASECHK.TRANS64 P0, [R0+URZ], R2 ;  /* 0x00000002000085a7 */ /* 0x000ea400080010ff */
[----:B--2---:R-:W-:Y:S05]  /*95b0*/  @!P0 BRA `(.L_x_163) ;  /* 0xfffffffc00f08947 */ /* 0x004fea000383ffff */
[----:B------:R-:W-:Y:S05]  /*95c0*/  BRA `(.L_x_164) ;  /* 0xffffff9400447947 */ /* 0x000fea000383ffff */
.L_x_45:
[----:B------:R-:W-:-:S07]  /*95d0*/  MOV R0, UR5 ;  /* 0x0000000500007c02 */ /* 0x000fce0008000f00 */
.L_x_165:
[----:B-1----:R1:W2:Y:S02]  /*95e0*/  SYNCS.PHASECHK.TRANS64.TRYWAIT P0, [R0+URZ], R3 ;  /* 0x00000003000075a7 */ /* 0x0022a400080011ff */
[----:B--2---:R-:W-:Y:S05]  /*95f0*/  @!P0 NANOSLEEP.SYNCS 0x989680 ;  /* 0x009896800000895d */ /* 0x004fea0003900000 */
[----:B------:R-:W2:Y:S02]  /*9600*/  @!P0 SYNCS.PHASECHK.TRANS64 P0, [R0+URZ], R3 ;  /* 0x00000003000085a7 */ /* 0x000ea400080010ff */
[----:B--2---:R-:W-:Y:S05]  /*9610*/  @!P0 BRA `(.L_x_165) ;  /* 0xfffffffc00f08947 */ /* 0x004fea000383ffff */
[----:B------:R-:W-:Y:S05]  /*9620*/  BRA `(.L_x_166) ;  /* 0xffffff9400507947 */ /* 0x000fea000383ffff */
.L_x_46:
[----:B------:R-:W-:-:S07]  /*9630*/  MOV R0, UR5 ;  /* 0x0000000500007c02 */ /* 0x000fce0008000f00 */
.L_x_167:
[----:B-1----:R1:W2:Y:S02]  /*9640*/  SYNCS.PHASECHK.TRANS64.TRYWAIT P0, [R0+URZ], R3 ;  /* 0x00000003000075a7 */ /* 0x0022a400080011ff */
[----:B--2---:R-:W-:Y:S05]  /*9650*/  @!P0 NANOSLEEP.SYNCS 0x989680 ;  /* 0x009896800000895d */ /* 0x004fea0003900000 */
[----:B------:R-:W2:Y:S02]  /*9660*/  @!P0 SYNCS.PHASECHK.TRANS64 P0, [R0+URZ], R3 ;  /* 0x00000003000085a7 */ /* 0x000ea400080010ff */
[----:B--2---:R-:W-:Y:S05]  /*9670*/  @!P0 BRA `(.L_x_167) ;  /* 0xfffffffc00f08947 */ /* 0x004fea000383ffff */
[----:B------:R-:W-:Y:S05]  /*9680*/  BRA `(.L_x_168) ;  /* 0xffffff94005c7947 */ /* 0x000fea000383ffff */
.L_x_47:
[----:B------:R-:W-:-:S07]  /*9690*/  MOV R0, UR5 ;  /* 0x0000000500007c02 */ /* 0x000fce0008000f00 */
.L_x_169:
[----:B-1----:R1:W2:Y:S02]  /*96a0*/  SYNCS.PHASECHK.TRANS64.TRYWAIT P0, [R0+URZ], R3 ;  /* 0x00000003000075a7 */ /* 0x0022a400080011ff */
[----:B--2---:R-:W-:Y:S05]  /*96b0*/  @!P0 NANOSLEEP.SYNCS 0x989680 ;  /* 0x009896800000895d */ /* 0x004fea0003900000 */
[----:B------:R-:W2:Y:S02]  /*96c0*/  @!P0 SYNCS.PHASECHK.TRANS64 P0, [R0+URZ], R3 ;  /* 0x00000003000085a7 */ /* 0x000ea400080010ff */
[----:B--2---:R-:W-:Y:S05]  /*96d0*/  @!P0 BRA `(.L_x_169) ;  /* 0xfffffffc00f08947 */ /* 0x004fea000383ffff */
[----:B------:R-:W-:Y:S05]  /*96e0*/  BRA `(.L_x_170) ;  /* 0xffffff9400687947 */ /* 0x000fea000383ffff */
.L_x_48:
[----:B------:R-:W-:-:S07]  /*96f0*/  MOV R0, UR5 ;  /* 0x0000000500007c02 */ /* 0x000fce0008000f00 */
.L_x_171:
[----:B-1----:R1:W2:Y:S02]  /*9700*/  SYNCS.PHASECHK.TRANS64.TRYWAIT P0, [R0+URZ], R3 ;  /* 0x00000003000075a7 */ /* 0x0022a400080011ff */
[----:B--2---:R-:W-:Y:S05]  /*9710*/  @!P0 NANOSLEEP.SYNCS 0x989680 ;  /* 0x009896800000895d */ /* 0x004fea0003900000 */
[----:B------:R-:W2:Y:S02]  /*9720*/  @!P0 SYNCS.PHASECHK.TRANS64 P0, [R0+URZ], R3 ;  /* 0x00000003000085a7 */ /* 0x000ea400080010ff */
[----:B--2---:R-:W-:Y:S05]  /*9730*/  @!P0 BRA `(.L_x_171) ;  /* 0xfffffffc00f08947 */ /* 0x004fea000383ffff */
[----:B------:R-:W-:Y:S05]  /*9740*/  BRA `(.L_x_172) ;  /* 0xffffff9400747947 */ /* 0x000fea000383ffff */
.L_x_49:
[----:B------:R-:W-:-:S07]  /*9750*/  MOV R0, UR5 ;  /* 0x0000000500007c02 */ /* 0x000fce0008000f00 */
.L_x_173:
[----:B-1----:R1:W2:Y:S02]  /*9760*/  SYNCS.PHASECHK.TRANS64.TRYWAIT P0, [R0+URZ], R3 ;  /* 0x00000003000075a7 */ /* 0x0022a400080011ff */
[----:B--2---:R-:W-:Y:S05]  /*9770*/  @!P0 NANOSLEEP.SYNCS 0x989680 ;  /* 0x009896800000895d */ /* 0x004fea0003900000 */
[----:B------:R-:W2:Y:S02]  /*9780*/  @!P0 SYNCS.PHASECHK.TRANS64 P0, [R0+URZ], R3 ;  /* 0x00000003000085a7 */ /* 0x000ea400080010ff */
[----:B--2---:R-:W-:Y:S05]  /*9790*/  @!P0 BRA `(.L_x_173) ;  /* 0xfffffffc00f08947 */ /* 0x004fea000383ffff */
[----:B------:R-:W-:Y:S05]  /*97a0*/  BRA `(.L_x_174) ;  /* 0xffffff9400807947 */ /* 0x000fea000383ffff */
.L_x_50:
[----:B------:R-:W-:-:S07]  /*97b0*/  MOV R0, UR5 ;  /* 0x0000000500007c02 */ /* 0x000fce0008000f00 */
.L_x_175:
[----:B-1----:R1:W2:Y:S02]  /*97c0*/  SYNCS.PHASECHK.TRANS64.TRYWAIT P0, [R0+URZ], R3 ;  /* 0x00000003000075a7 */ /* 0x0022a400080011ff */
[----:B--2---:R-:W-:Y:S05]  /*97d0*/  @!P0 NANOSLEEP.SYNCS 0x989680 ;  /* 0x009896800000895d */ /* 0x004fea0003900000 */
[----:B------:R-:W2:Y:S02]  /*97e0*/  @!P0 SYNCS.PHASECHK.TRANS64 P0, [R0+URZ], R3 ;  /* 0x00000003000085a7 */ /* 0x000ea400080010ff */
[----:B--2---:R-:W-:Y:S05]  /*97f0*/  @!P0 BRA `(.L_x_175) ;  /* 0xfffffffc00f08947 */ /* 0x004fea000383ffff */
[----:B------:R-:W-:Y:S05]  /*9800*/  BRA `(.L_x_176) ;  /* 0xffffff94008c7947 */ /* 0x000fea000383ffff */
.L_x_51:
[----:B------:R-:W-:-:S07]  /*9810*/  MOV R0, UR5 ;  /* 0x0000000500007c02 */ /* 0x000fce0008000f00 */
.L_x_177:
[----:B-1----:R1:W2:Y:S02]  /*9820*/  SYNCS.PHASECHK.TRANS64.TRYWAIT P0, [R0+URZ], R3 ;  /* 0x00000003000075a7 */ /* 0x0022a400080011ff */
[----:B--2---:R-:W-:Y:S05]  /*9830*/  @!P0 NANOSLEEP.SYNCS 0x989680 ;  /* 0x009896800000895d */ /* 0x004fea0003900000 */
[----:B------:R-:W2:Y:S02]  /*9840*/  @!P0 SYNCS.PHASECHK.TRANS64 P0, [R0+URZ], R3 ;  /* 0x00000003000085a7 */ /* 0x000ea400080010ff */
[----:B--2---:R-:W-:Y:S05]  /*9850*/  @!P0 BRA `(.L_x_177) ;  /* 0xfffffffc00f08947 */ /* 0x004fea000383ffff */
[----:B------:R-:W-:Y:S05]  /*9860*/  BRA `(.L_x_178) ;  /* 0xffffff9400987947 */ /* 0x000fea000383ffff */
.L_x_52:
[----:B------:R-:W-:-:S07]  /*9870*/  MOV R0, UR5 ;  /* 0x0000000500007c02 */ /* 0x000fce0008000f00 */
.L_x_179:
[----:B-1----:R1:W2:Y:S02]  /*9880*/  SYNCS.PHASECHK.TRANS64.TRYWAIT P0, [R0+URZ], R3 ;  /* 0x00000003000075a7 */ /* 0x0022a400080011ff */
[----:B--2---:R-:W-:Y:S05]  /*9890*/  @!P0 NANOSLEEP.SYNCS 0x989680 ;  /* 0x009896800000895d */ /* 0x004fea0003900000 */
[----:B------:R-:W2:Y:S02]  /*98a0*/  @!P0 SYNCS.PHASECHK.TRANS64 P0, [R0+URZ], R3 ;  /* 0x00000003000085a7 */ /* 0x000ea400080010ff */
[----:B--2---:R-:W-:Y:S05]  /*98b0*/  @!P0 BRA `(.L_x_179) ;  /* 0xfffffffc00f08947 */ /* 0x004fea000383ffff */
[----:B------:R-:W-:Y:S05]  /*98c0*/  BRA `(.L_x_180) ;  /* 0xffffff9400a47947 */ /* 0x000fea000383ffff */
.L_x_53:
[----:B------:R-:W-:-:S07]  /*98d0*/  MOV R0, UR5 ;  /* 0x0000000500007c02 */ /* 0x000fce0008000f00 */
.L_x_181:
[----:B-1----:R1:W2:Y:S02]  /*98e0*/  SYNCS.PHASECHK.TRANS64.TRYWAIT P0, [R0+URZ], R3 ;  /* 0x00000003000075a7 */ /* 0x0022a400080011ff */
[----:B--2---:R-:W-:Y:S05]  /*98f0*/  @!P0 NANOSLEEP.SYNCS 0x989680 ;  /* 0x009896800000895d */ /* 0x004fea0003900000 */
[----:B------:R-:W2:Y:S02]  /*9900*/  @!P0 SYNCS.PHASECHK.TRANS64 P0, [R0+URZ], R3 ;  /* 0x00000003000085a7 */ /* 0x000ea400080010ff */
[----:B--2---:R-:W-:Y:S05]  /*9910*/  @!P0 BRA `(.L_x_181) ;  /* 0xfffffffc00f08947 */ /* 0x004fea000383ffff */
[----:B------:R-:W-:Y:S05]  /*9920*/  BRA `(.L_x_182) ;  /* 0xffffff9400b07947 */ /* 0x000fea000383ffff */
.L_x_54:
[----:B------:R-:W-:-:S07]  /*9930*/  MOV R0, UR5 ;  /* 0x0000000500007c02 */ /* 0x000fce0008000f00 */
.L_x_183:
[----:B-1----:R1:W2:Y:S02]  /*9940*/  SYNCS.PHASECHK.TRANS64.TRYWAIT P0, [R0+URZ], R3 ;  /* 0x00000003000075a7 */ /* 0x0022a400080011ff */
[----:B--2---:R-:W-:Y:S05]  /*9950*/  @!P0 NANOSLEEP.SYNCS 0x989680 ;  /* 0x009896800000895d */ /* 0x004fea0003900000 */
[----:B------:R-:W2:Y:S02]  /*9960*/  @!P0 SYNCS.PHASECHK.TRANS64 P0, [R0+URZ], R3 ;  /* 0x00000003000085a7 */ /* 0x000ea400080010ff */
[----:B--2---:R-:W-:Y:S05]  /*9970*/  @!P0 BRA `(.L_x_183) ;  /* 0xfffffffc00f08947 */ /* 0x004fea000383ffff */
[----:B------:R-:W-:Y:S05]  /*9980*/  BRA `(.L_x_184) ;  /* 0xffffff9400bc7947 */ /* 0x000fea000383ffff */
.L_x_55:
[----:B------:R-:W-:-:S07]  /*9990*/  MOV R0, UR5 ;  /* 0x0000000500007c02 */ /* 0x000fce0008000f00 */
.L_x_185:
[----:B-1----:R1:W2:Y:S02]  /*99a0*/  SYNCS.PHASECHK.TRANS64.TRYWAIT P0, [R0+URZ], R3 ;  /* 0x00000003000075a7 */ /* 0x0022a400080011ff */
[----:B--2---:R-:W-:Y:S05]  /*99b0*/  @!P0 NANOSLEEP.SYNCS 0x989680 ;  /* 0x009896800000895d */ /* 0x004fea0003900000 */
[----:B------:R-:W2:Y:S02]  /*99c0*/  @!P0 SYNCS.PHASECHK.TRANS64 P0, [R0+URZ], R3 ;  /* 0x00000003000085a7 */ /* 0x000ea400080010ff */
[----:B--2---:R-:W-:Y:S05]  /*99d0*/  @!P0 BRA `(.L_x_185) ;  /* 0xfffffffc00f08947 */ /* 0x004fea000383ffff */
[----:B------:R-:W-:Y:S05]  /*99e0*/  BRA `(.L_x_186) ;  /* 0xffffff9400c87947 */ /* 0x000fea000383ffff */
.L_x_58:
[----:B--2---:R2:W3:Y:S02]  /*99f0*/  SYNCS.PHASECHK.TRANS64.TRYWAIT P0, [R2+URZ+0x180], R4 ;  /* 0x00018004020075a7 */ /* 0x0044e400080011ff */
[----:B---3--:R-:W-:Y:S05]  /*9a00*/  @!P0 NANOSLEEP.SYNCS 0x989680 ;  /* 0x009896800000895d */ /* 0x008fea0003900000 */
[----:B------:R-:W3:Y:S02]  /*9a10*/  @!P0 SYNCS.PHASECHK.TRANS64 P0, [R2+URZ+0x180], R4 ;  /* 0x00018004020085a7 */ /* 0x000ee400080010ff */
[----:B---3--:R-:W-:Y:S05]  /*9a20*/  @!P0 BRA `(.L_x_58) ;  /* 0xfffffffc00f08947 */ /* 0x008fea000383ffff */
[----:B------:R-:W-:Y:S05]  /*9a30*/  BRA `(.L_x_187) ;  /* 0xffffff9800247947 */ /* 0x000fea000383ffff */
.L_x_59:
[----:B------:R-:W-:-:S07]  /*9a40*/  MOV R2, UR4 ;  /* 0x0000000400027c02 */ /* 0x000fce0008000f00 */
.L_x_188:
[----:B--2---:R2:W3:Y:S02]  /*9a50*/  SYNCS.PHASECHK.TRANS64.TRYWAIT P0, [R2+URZ+0x130], R5 ;  /* 0x00013005020075a7 */ /* 0x0044e400080011ff */
[----:B---3--:R-:W-:Y:S05]  /*9a60*/  @!P0 NANOSLEEP.SYNCS 0x989680 ;  /* 0x009896800000895d */ /* 0x008fea0003900000 */
[----:B------:R-:W3:Y:S02]  /*9a70*/  @!P0 SYNCS.PHASECHK.TRANS64 P0, [R2+URZ+0x130], R5 ;  /* 0x00013005020085a7 */ /* 0x000ee400080010ff */
[----:B---3--:R-:W-:Y:S05]  /*9a80*/  @!P0 BRA `(.L_x_188) ;  /* 0xfffffffc00f08947 */ /* 0x008fea000383ffff */
[----:B------:R-:W-:Y:S05]  /*9a90*/  BRA `(.L_x_189) ;  /* 0xffffff9800347947 */ /* 0x000fea000383ffff */
.L_x_60:
[----:B--2---:R2:W3:Y:S02]  /*9aa0*/  SYNCS.PHASECHK.TRANS64.TRYWAIT P1, [R2+URZ+0x120], R4 ;  /* 0x00012004020075a7 */ /* 0x0044e400080211ff */
[----:B---3--:R-:W-:Y:S05]  /*9ab0*/  @!P1 NANOSLEEP.SYNCS 0x989680 ;  /* 0x009896800000995d */ /* 0x008fea0003900000 */
[----:B------:R-:W3:Y:S02]  /*9ac0*/  @!P1 SYNCS.PHASECHK.TRANS64 P1, [R2+URZ+0x120], R4 ;  /* 0x00012004020095a7 */ /* 0x000ee400080210ff */
[----:B---3--:R-:W-:Y:S05]  /*9ad0*/  @!P1 BRA `(.L_x_60) ;  /* 0xfffffffc00f09947 */ /* 0x008fea000383ffff */
[----:B------:R-:W-:Y:S05]  /*9ae0*/  BRA `(.L_x_190) ;  /* 0xffffff9800647947 */ /* 0x000fea000383ffff */
.L_x_63:
[----:B------:R-:W-:-:S07]  /*9af0*/  MOV R0, UR4 ;  /* 0x0000000400007c02 */ /* 0x000fce0008000f00 */
.L_x_191:
[----:B--2---:R2:W3:Y:S02]  /*9b00*/  SYNCS.PHASECHK.TRANS64.TRYWAIT P0, [R0+URZ+0x130], R2 ;  /* 0x00013002000075a7 */ /* 0x0044e400080011ff */
[----:B---3--:R-:W-:Y:S05]  /*9b10*/  @!P0 NANOSLEEP.SYNCS 0x989680 ;  /* 0x009896800000895d */ /* 0x008fea0003900000 */
[----:B------:R-:W3:Y:S02]  /*9b20*/  @!P0 SYNCS.PHASECHK.TRANS64 P0, [R0+URZ+0x130], R2 ;  /* 0x00013002000085a7 */ /* 0x000ee400080010ff */
[----:B---3--:R-:W-:Y:S05]  /*9b30*/  @!P0 BRA `(.L_x_191) ;  /* 0xfffffffc00f08947 */ /* 0x008fea000383ffff */
[----:B------:R-:W-:Y:S05]  /*9b40*/  BRA `(.L_x_62) ;  /* 0xffffff9800b87947 */ /* 0x000fea000383ffff */
.L_x_72:
[----:B--2---:R-:W-:-:S04]  /*9b50*/  MOV R5, UR5 ;  /* 0x0000000500057c02 */ /* 0x004fc80008000f00 */
[----:B------:R2:W3:Y:S03]  /*9b60*/  SYNCS.PHASECHK.TRANS64.TRYWAIT P0, [R5+URZ+0x8], R6 ;  /* 0x00000806050075a7 */ /* 0x0004e600080011ff */
[----:B---3--:R-:W-:Y:S05]  /*9b70*/  @!P0 NANOSLEEP.SYNCS 0x989680 ;  /* 0x009896800000895d */ /* 0x008fea0003900000 */
[----:B------:R-:W3:Y:S02]  /*9b80*/  @!P0 SYNCS.PHASECHK.TRANS64 P0, [R5+URZ+0x8], R6 ;  /* 0x00000806050085a7 */ /* 0x000ee400080010ff */
[----:B---3--:R-:W-:Y:S05]  /*9b90*/  @!P0 BRA `(.L_x_72) ;  /* 0xfffffffc00ec8947 */ /* 0x008fea000383ffff */
[----:B------:R-:W-:Y:S05]  /*9ba0*/  BRA `(.L_x_71) ;  /* 0xffffff9c006c7947 */ /* 0x000fea000383ffff */
.L_x_74:
[----:B------:R-:W-:Y:S01]  /*9bb0*/  BSSY B0, `(.L_x_192) ;  /* 0x0000006000007945 */ /* 0x000fe20003800000 */
[----:B------:R-:W-:-:S07]  /*9bc0*/  MOV R15, 0xffffffff ;  /* 0xffffffff000f7802 */ /* 0x000fce0000000f00 */
[----:B-12--5:R-:W-:Y:S05]  /*9bd0*/  WARPSYNC.COLLECTIVE R15, `(.L_x_193) ;  /* 0x000000000f0c7348 */ /* 0x026fea0003c00000 */
[----:B------:R-:W-:Y:S02]  /*9be0*/  ELECT P6, UR79, PT ;  /* 0x00000000004f782f */ /* 0x000fe400038c0000 */
[----:B------:R-:W-:Y:S01]  /*9bf0*/  MOV R14, UR79 ;  /* 0x0000004f000e7c02 */ /* 0x000fe20008000f00 */
[----:B-12--5:R-:W-:Y:S10]  /*9c00*/  ENDCOLLECTIVE ;  /* 0x000000000000791b */ /* 0x026ff40003800000 */
.L_x_193:
[----:B------:R-:W-:Y:S05]  /*9c10*/  BSYNC B0 ;  /* 0x0000000000007941 */ /* 0x000fea0003800000 */
.L_x_192:
[----:B------:R-:W-:Y:S05]  /*9c20*/  BRA `(.L_x_194) ;  /* 0xffffff9c009c7947 */ /* 0x000fea000383ffff */
.L_x_76:
[----:B--2---:R-:W-:-:S04]  /*9c30*/  MOV R0, UR5 ;  /* 0x0000000500007c02 */ /* 0x004fc80008000f00 */
[----:B------:R2:W3:Y:S03]  /*9c40*/  SYNCS.PHASECHK.TRANS64.TRYWAIT P0, [R0+URZ+0x8], R4 ;  /* 0x00000804000075a7 */ /* 0x0004e600080011ff */
[----:B---3--:R-:W-:Y:S05]  /*9c50*/  @!P0 NANOSLEEP.SYNCS 0x989680 ;  /* 0x009896800000895d */ /* 0x008fea0003900000 */
[----:B------:R-:W3:Y:S02]  /*9c60*/  @!P0 SYNCS.PHASECHK.TRANS64 P0, [R0+URZ+0x8], R4 ;  /* 0x00000804000085a7 */ /* 0x000ee400080010ff */
[----:B---3--:R-:W-:Y:S05]  /*9c70*/  @!P0 BRA `(.L_x_76) ;  /* 0xfffffffc00ec8947 */ /* 0x008fea000383ffff */
[----:B------:R-:W-:Y:S05]  /*9c80*/  BRA `(.L_x_75) ;  /* 0xffffff9c00a07947 */ /* 0x000fea000383ffff */
.L_x_77:
[----:B-1----:R1:W2:Y:S02]  /*9c90*/  SYNCS.PHASECHK.TRANS64.TRYWAIT P0, [R0+URZ+0x120], R4 ;  /* 0x00012004000075a7 */ /* 0x0022a400080011ff */
[----:B--2---:R-:W-:Y:S05]  /*9ca0*/  @!P0 NANOSLEEP.SYNCS 0x989680 ;  /* 0x009896800000895d */ /* 0x004fea0003900000 */
[----:B------:R-:W2:Y:S02]  /*9cb0*/  @!P0 SYNCS.PHASECHK.TRANS64 P0, [R0+URZ+0x120], R4 ;  /* 0x00012004000085a7 */ /* 0x000ea400080010ff */
[----:B--2---:R-:W-:Y:S05]  /*9cc0*/  @!P0 BRA `(.L_x_77) ;  /* 0xfffffffc00f08947 */ /* 0x004fea000383ffff */
[----:B------:R-:W-:Y:S05]  /*9cd0*/  BRA `(.L_x_195) ;  /* 0xffffffa000887947 */ /* 0x000fea000383ffff */
.L_x_79:
[----:B------:R-:W-:-:S07]  /*9ce0*/  MOV R0, UR31 ;  /* 0x0000001f00007c02 */ /* 0x000fce0008000f00 */
.L_x_196:
[----:B-1----:R1:W2:Y:S02]  /*9cf0*/  SYNCS.PHASECHK.TRANS64.TRYWAIT P0, [R0+URZ+0x160], R4 ;  /* 0x00016004000075a7 */ /* 0x0022a400080011ff */
[----:B--2---:R-:W-:Y:S05]  /*9d00*/  @!P0 NANOSLEEP.SYNCS 0x989680 ;  /* 0x009896800000895d */ /* 0x004fea0003900000 */
[----:B------:R-:W2:Y:S02]  /*9d10*/  @!P0 SYNCS.PHASECHK.TRANS64 P0, [R0+URZ+0x160], R4 ;  /* 0x00016004000085a7 */ /* 0x000ea400080010ff */
[----:B--2---:R-:W-:Y:S05]  /*9d20*/  @!P0 BRA `(.L_x_196) ;  /* 0xfffffffc00f08947 */ /* 0x004fea000383ffff */
[----:B------:R-:W-:Y:S05]  /*9d30*/  BRA `(.L_x_197) ;  /* 0xffffffa000d47947 */ /* 0x000fea000383ffff */
.L_x_82:
[----:B------:R-:W-:Y:S07]  /*9d40*/  MOV R0, UR5 ;  /* 0x0000000500007c02 */ /* 0x000fee0008000f00 */
.L_x_198:
[----:B-1----:R1:W2:Y:S02]  /*9d50*/  SYNCS.PHASECHK.TRANS64.TRYWAIT P0, [R0+URZ], R4 ;  /* 0x00000004000075a7 */ /* 0x0022a400080011ff */
[----:B--2---:R-:W-:Y:S05]  /*9d60*/  @!P0 NANOSLEEP.SYNCS 0x989680 ;  /* 0x009896800000895d */ /* 0x004fea0003900000 */
[----:B------:R-:W2:Y:S02]  /*9d70*/  @!P0 SYNCS.PHASECHK.TRANS64 P0, [R0+URZ], R4 ;  /* 0x00000004000085a7 */ /* 0x000ea400080010ff */
[----:B--2---:R-:W-:Y:S05]  /*9d80*/  @!P0 BRA `(.L_x_198) ;  /* 0xfffffffc00f08947 */ /* 0x004fea000383ffff */
[----:B------:R-:W-:Y:S05]  /*9d90*/  BRA `(.L_x_81) ;  /* 0xffffffa000e87947 */ /* 0x000fea000383ffff */
.L_x_86:
[----:B-1----:R-:W-:-:S07]  /*9da0*/  MOV R0, UR4 ;  /* 0x0000000400007c02 */ /* 0x002fce0008000f00 */
.L_x_199:
[----:B-1----:R1:W2:Y:S02]  /*9db0*/  SYNCS.PHASECHK.TRANS64.TRYWAIT P0, [R0+URZ], R2 ;  /* 0x00000002000075a7 */ /* 0x0022a400080011ff */
[----:B--2---:R-:W-:Y:S05]  /*9dc0*/  @!P0 NANOSLEEP.SYNCS 0x989680 ;  /* 0x009896800000895d */ /* 0x004fea0003900000 */
[----:B------:R-:W2:Y:S02]  /*9dd0*/  @!P0 SYNCS.PHASECHK.TRANS64 P0, [R0+URZ], R2 ;  /* 0x00000002000085a7 */ /* 0x000ea400080010ff */
[----:B--2---:R-:W-:Y:S05]  /*9de0*/  @!P0 BRA `(.L_x_199) ;  /* 0xfffffffc00f08947 */ /* 0x004fea000383ffff */
[----:B------:R-:W-:Y:S05]  /*9df0*/  BRA `(.L_x_200) ;  /* 0xffffffa400dc7947 */ /* 0x000fea000383ffff */
.L_x_87:
[----:B------:R-:W-:-:S07]  /*9e00*/  MOV R0, UR5 ;  /* 0x0000000500007c02 */ /* 0x000fce0008000f00 */
.L_x_201:
[----:B-1----:R1:W2:Y:S02]  /*9e10*/  SYNCS.PHASECHK.TRANS64.TRYWAIT P0, [R0+URZ], R3 ;  /* 0x00000003000075a7 */ /* 0x0022a400080011ff */
[----:B--2---:R-:W-:Y:S05]  /*9e20*/  @!P0 NANOSLEEP.SYNCS 0x989680 ;  /* 0x009896800000895d */ /* 0x004fea0003900000 */
[----:B------:R-:W2:Y:S02]  /*9e30*/  @!P0 SYNCS.PHASECHK.TRANS64 P0, [R0+URZ], R3 ;  /* 0x00000003000085a7 */ /* 0x000ea400080010ff */
[----:B--2---:R-:W-:Y:S05]  /*9e40*/  @!P0 BRA `(.L_x_201) ;  /* 0xfffffffc00f08947 */ /* 0x004fea000383ffff */
[----:B------:R-:W-:Y:S05]  /*9e50*/  BRA `(.L_x_202) ;  /* 0xffffffa400e87947 */ /* 0x000fea000383ffff */
.L_x_88:
[----:B------:R-:W-:-:S07]  /*9e60*/  MOV R0, UR5 ;  /* 0x0000000500007c02 */ /* 0x000fce0008000f00 */
.L_x_203:
[----:B-1----:R1:W2:Y:S02]  /*9e70*/  SYNCS.PHASECHK.TRANS64.TRYWAIT P0, [R0+URZ], R3 ;  /* 0x00000003000075a7 */ /* 0x0022a400080011ff */
[----:B--2---:R-:W-:Y:S05]  /*9e80*/  @!P0 NANOSLEEP.SYNCS 0x989680 ;  /* 0x009896800000895d */ /* 0x004fea0003900000 */
[----:B------:R-:W2:Y:S02]  /*9e90*/  @!P0 SYNCS.PHASECHK.TRANS64 P0, [R0+URZ], R3 ;  /* 0x00000003000085a7 */ /* 0x000ea400080010ff */
[----:B--2---:R-:W-:Y:S05]  /*9ea0*/  @!P0 BRA `(.L_x_203) ;  /* 0xfffffffc00f08947 */ /* 0x004fea000383ffff */
[----:B------:R-:W-:Y:S05]  /*9eb0*/  BRA `(.L_x_204) ;  /* 0xffffffa400f47947 */ /* 0x000fea000383ffff */
.L_x_91:
[----:B------:R-:W-:-:S07]  /*9ec0*/  MOV R0, UR26 ;  /* 0x0000001a00007c02 */ /* 0x000fce0008000f00 */
.L_x_205:
[----:B-1----:R1:W2:Y:S02]  /*9ed0*/  SYNCS.PHASECHK.TRANS64.TRYWAIT P1, [R0+URZ+0x1a0], R2 ;  /* 0x0001a002000075a7 */ /* 0x0022a400080211ff */
[----:B--2---:R-:W-:Y:S05]  /*9ee0*/  @!P1 NANOSLEEP.SYNCS 0x989680 ;  /* 0x009896800000995d */ /* 0x004fea0003900000 */
[----:B------:R-:W2:Y:S02]  /*9ef0*/  @!P1 SYNCS.PHASECHK.TRANS64 P1, [R0+URZ+0x1a0], R2 ;  /* 0x0001a002000095a7 */ /* 0x000ea400080210ff */
[----:B--2---:R-:W-:Y:S05]  /*9f00*/  @!P1 BRA `(.L_x_205) ;  /* 0xfffffffc00f09947 */ /* 0x004fea000383ffff */
[----:B------:R-:W-:Y:S05]  /*9f10*/  BRA `(.L_x_206) ;  /* 0xffffffa800407947 */ /* 0x000fea000383ffff */
.L_x_96:
[----:B---3--:R3:W4:Y:S02]  /*9f20*/  SYNCS.PHASECHK.TRANS64.TRYWAIT P0, [R12+URZ+0x120], R0 ;  /* 0x000120000c0075a7 */ /* 0x00872400080011ff */
[----:B----4-:R-:W-:Y:S05]  /*9f30*/  @!P0 NANOSLEEP.SYNCS 0x989680 ;  /* 0x009896800000895d */ /* 0x010fea0003900000 */
[----:B------:R-:W4:Y:S02]  /*9f40*/  @!P0 SYNCS.PHASECHK.TRANS64 P0, [R12+URZ+0x120], R0 ;  /* 0x000120000c0085a7 */ /* 0x000f2400080010ff */
[----:B----4-:R-:W-:Y:S05]  /*9f50*/  @!P0 BRA `(.L_x_96) ;  /* 0xfffffffc00f08947 */ /* 0x010fea000383ffff */
[----:B------:R-:W-:Y:S05]  /*9f60*/  BRA `(.L_x_207) ;  /* 0xffffffac00687947 */ /* 0x000fea000383ffff */
.L_x_99:
[----:B-1----:R-:W-:Y:S07]  /*9f70*/  MOV R0, UR21 ;  /* 0x0000001500007c02 */ /* 0x002fee0008000f00 */
.L_x_208:
[----:B-1----:R1:W3:Y:S02]  /*9f80*/  SYNCS.PHASECHK.TRANS64.TRYWAIT P2, [R0+URZ+0x118], R6 ;  /* 0x00011806000075a7 */ /* 0x0022e400080411ff */
[----:B---3--:R-:W-:Y:S05]  /*9f90*/  @!P2 NANOSLEEP.SYNCS 0x989680 ;  /* 0x009896800000a95d */ /* 0x008fea0003900000 */
[----:B------:R-:W3:Y:S02]  /*9fa0*/  @!P2 SYNCS.PHASECHK.TRANS64 P2, [R0+URZ+0x118], R6 ;  /* 0x000118060000a5a7 */ /* 0x000ee400080410ff */
[----:B---3--:R-:W-:Y:S05]  /*9fb0*/  @!P2 BRA `(.L_x_208) ;  /* 0xfffffffc00f0a947 */ /* 0x008fea000383ffff */
[----:B------:R-:W-:Y:S05]  /*9fc0*/  BRA `(.L_x_98) ;  /* 0xffffffb000d07947 */ /* 0x000fea000383ffff */
.L_x_102:
[----:B------:R-:W-:Y:S07]  /*9fd0*/  MOV R0, UR21 ;  /* 0x0000001500007c02 */ /* 0x000fee0008000f00 */
.L_x_209:
[----:B-1----:R1:W3:Y:S02]  /*9fe0*/  SYNCS.PHASECHK.TRANS64.TRYWAIT P0, [R0+URZ+0xf0], R9 ;  /* 0x0000f009000075a7 */ /* 0x0022e400080011ff */
[----:B---3--:R-:W-:Y:S05]  /*9ff0*/  @!P0 NANOSLEEP.SYNCS 0x989680 ;  /* 0x009896800000895d */ /* 0x008fea0003900000 */
[----:B------:R-:W3:Y:S02]  /*a000*/  @!P0 SYNCS.PHASECHK.TRANS64 P0, [R0+URZ+0xf0], R9 ;  /* 0x0000f009000085a7 */ /* 0x000ee400080010ff */
[----:B---3--:R-:W-:Y:S05]  /*a010*/  @!P0 BRA `(.L_x_209) ;  /* 0xfffffffc00f08947 */ /* 0x008fea000383ffff */
[----:B------:R-:W-:Y:S05]  /*a020*/  BRA `(.L_x_210) ;  /* 0xffffffb4002c7947 */ /* 0x000fea000383ffff */
.L_x_103:
[----:B------:R-:W-:Y:S07]  /*a030*/  MOV R0, UR21 ;  /* 0x0000001500007c02 */ /* 0x000fee0008000f00 */
.L_x_211:
[----:B-1----:R1:W3:Y:S02]  /*a040*/  SYNCS.PHASECHK.TRANS64.TRYWAIT P0, [R0+URZ+0xf8], R9 ;  /* 0x0000f809000075a7 */ /* 0x0022e400080011ff */
[----:B---3--:R-:W-:Y:S05]  /*a050*/  @!P0 NANOSLEEP.SYNCS 0x989680 ;  /* 0x009896800000895d */ /* 0x008fea0003900000 */
[----:B------:R-:W3:Y:S02]  /*a060*/  @!P0 SYNCS.PHASECHK.TRANS64 P0, [R0+URZ+0xf8], R9 ;  /* 0x0000f809000085a7 */ /* 0x000ee400080010ff */
[----:B---3--:R-:W-:Y:S05]  /*a070*/  @!P0 BRA `(.L_x_211) ;  /* 0xfffffffc00f08947 */ /* 0x008fea000383ffff */
[----:B------:R-:W-:Y:S05]  /*a080*/  BRA `(.L_x_212) ;  /* 0xffffffb400887947 */ /* 0x000fea000383ffff */
.L_x_104:
[----:B------:R-:W-:Y:S07]  /*a090*/  MOV R0, UR21 ;  /* 0x0000001500007c02 */ /* 0x000fee0008000f00 */
.L_x_213:
[----:B-1----:R1:W3:Y:S02]  /*a0a0*/  SYNCS.PHASECHK.TRANS64.TRYWAIT P0, [R0+URZ+0x100], R9 ;  /* 0x00010009000075a7 */ /* 0x0022e400080011ff */
[----:B---3--:R-:W-:Y:S05]  /*a0b0*/  @!P0 NANOSLEEP.SYNCS 0x989680 ;  /* 0x009896800000895d */ /* 0x008fea0003900000 */
[----:B------:R-:W3:Y:S02]  /*a0c0*/  @!P0 SYNCS.PHASECHK.TRANS64 P0, [R0+URZ+0x100], R9 ;  /* 0x00010009000085a7 */ /* 0x000ee400080010ff */
[----:B---3--:R-:W-:Y:S05]  /*a0d0*/  @!P0 BRA `(.L_x_213) ;  /* 0xfffffffc00f08947 */ /* 0x008fea000383ffff */
[----:B------:R-:W-:Y:S05]  /*a0e0*/  BRA `(.L_x_214) ;  /* 0xffffffb400e47947 */ /* 0x000fea000383ffff */
.L_x_105:
[----:B------:R-:W-:Y:S07]  /*a0f0*/  MOV R0, UR21 ;  /* 0x0000001500007c02 */ /* 0x000fee0008000f00 */
.L_x_215:
[----:B-1----:R1:W3:Y:S02]  /*a100*/  SYNCS.PHASECHK.TRANS64.TRYWAIT P0, [R0+URZ+0x108], R9 ;  /* 0x00010809000075a7 */ /* 0x0022e400080011ff */
[----:B---3--:R-:W-:Y:S05]  /*a110*/  @!P0 NANOSLEEP.SYNCS 0x989680 ;  /* 0x009896800000895d */ /* 0x008fea0003900000 */
[----:B------:R-:W3:Y:S02]  /*a120*/  @!P0 SYNCS.PHASECHK.TRANS64 P0, [R0+URZ+0x108], R9 ;  /* 0x00010809000085a7 */ /* 0x000ee400080010ff */
[----:B---3--:R-:W-:Y:S05]  /*a130*/  @!P0 BRA `(.L_x_215) ;  /* 0xfffffffc00f08947 */ /* 0x008fea000383ffff */
[----:B------:R-:W-:Y:S05]  /*a140*/  BRA `(.L_x_216) ;  /* 0xffffffb800407947 */ /* 0x000fea000383ffff */
.L_x_107:
[----:B------:R-:W-:-:S07]  /*a150*/  MOV R0, UR21 ;  /* 0x0000001500007c02 */ /* 0x000fce0008000f00 */
.L_x_217:
[----:B-1----:R1:W4:Y:S02]  /*a160*/  SYNCS.PHASECHK.TRANS64.TRYWAIT P0, [R0+URZ+0xf0], R2 ;  /* 0x0000f002000075a7 */ /* 0x00232400080011ff */
[----:B----4-:R-:W-:Y:S05]  /*a170*/  @!P0 NANOSLEEP.SYNCS 0x989680 ;  /* 0x009896800000895d */ /* 0x010fea0003900000 */
[----:B------:R-:W4:Y:S02]  /*a180*/  @!P0 SYNCS.PHASECHK.TRANS64 P0, [R0+URZ+0xf0], R2 ;  /* 0x0000f002000085a7 */ /* 0x000f2400080010ff */
[----:B----4-:R-:W-:Y:S05]  /*a190*/  @!P0 BRA `(.L_x_217) ;  /* 0xfffffffc00f08947 */ /* 0x010fea000383ffff */
[----:B------:R-:W-:Y:S05]  /*a1a0*/  BRA `(.L_x_218) ;  /* 0xffffffb800cc7947 */ /* 0x000fea000383ffff */
.L_x_108:
[----:B-1----:R-:W-:-:S07]  /*a1b0*/  MOV R0, UR21 ;  /* 0x0000001500007c02 */ /* 0x002fce0008000f00 */
.L_x_219:
[----:B-1----:R1:W4:Y:S02]  /*a1c0*/  SYNCS.PHASECHK.TRANS64.TRYWAIT P0, [R0+URZ+0xf8], R2 ;  /* 0x0000f802000075a7 */ /* 0x00232400080011ff */
[----:B----4-:R-:W-:Y:S05]  /*a1d0*/  @!P0 NANOSLEEP.SYNCS 0x989680 ;  /* 0x009896800000895d */ /* 0x010fea0003900000 */
[----:B------:R-:W4:Y:S02]  /*a1e0*/  @!P0 SYNCS.PHASECHK.TRANS64 P0, [R0+URZ+0xf8], R2 ;  /* 0x0000f802000085a7 */ /* 0x000f2400080010ff */
[----:B----4-:R-:W-:Y:S05]  /*a1f0*/  @!P0 BRA `(.L_x_219) ;  /* 0xfffffffc00f08947 */ /* 0x010fea000383ffff */
[----:B------:R-:W-:Y:S05]  /*a200*/  BRA `(.L_x_220) ;  /* 0xffffffb800bc7947 */ /* 0x000fea000383ffff */
.L_x_109:
[----:B-1----:R-:W-:-:S07]  /*a210*/  MOV R0, UR21 ;  /* 0x0000001500007c02 */ /* 0x002fce0008000f00 */
.L_x_221:
[----:B-1----:R1:W4:Y:S02]  /*a220*/  SYNCS.PHASECHK.TRANS64.TRYWAIT P0, [R0+URZ+0x100], R2 ;  /* 0x00010002000075a7 */ /* 0x00232400080011ff */
[----:B----4-:R-:W-:Y:S05]  /*a230*/  @!P0 NANOSLEEP.SYNCS 0x989680 ;  /* 0x009896800000895d */ /* 0x010fea0003900000 */
[----:B------:R-:W4:Y:S02]  /*a240*/  @!P0 SYNCS.PHASECHK.TRANS64 P0, [R0+URZ+0x100], R2 ;  /* 0x00010002000085a7 */ /* 0x000f2400080010ff */
[----:B----4-:R-:W-:Y:S05]  /*a250*/  @!P0 BRA `(.L_x_221) ;  /* 0xfffffffc00f08947 */ /* 0x010fea000383ffff */
[----:B------:R-:W-:Y:S05]  /*a260*/  BRA `(.L_x_222) ;  /* 0xffffffb800ac7947 */ /* 0x000fea000383ffff */
.L_x_111:
[----:B--2---:R2:W3:Y:S02]  /*a270*/  SYNCS.PHASECHK.TRANS64.TRYWAIT P0, [R3+URZ+0x120], R0 ;  /* 0x00012000030075a7 */ /* 0x0044e400080011ff */
[----:B---3--:R-:W-:Y:S05]  /*a280*/  @!P0 NANOSLEEP.SYNCS 0x989680 ;  /* 0x009896800000895d */ /* 0x008fea0003900000 */
[----:B------:R-:W3:Y:S02]  /*a290*/  @!P0 SYNCS.PHASECHK.TRANS64 P0, [R3+URZ+0x120], R0 ;  /* 0x00012000030085a7 */ /* 0x000ee400080010ff */
[----:B---3--:R-:W-:Y:S05]  /*a2a0*/  @!P0 BRA `(.L_x_111) ;  /* 0xfffffffc00f08947 */ /* 0x008fea000383ffff */
[----:B------:R-:W-:Y:S05]  /*a2b0*/  BRA `(.L_x_223) ;  /* 0xffffffbc00707947 */ /* 0x000fea000383ffff */
.L_x_122:
[----:B-1----:R-:W-:Y:S04]  /*a2c0*/  MOV R2, UR43 ;  /* 0x0000002b00027c02 */ /* 0x002fe80008000f00 */
[----:B------:R1:W2:Y:S03]  /*a2d0*/  SYNCS.PHASECHK.TRANS64.TRYWAIT P0, [R2+URZ+0xd0], R3 ;  /* 0x0000d003020075a7 */ /* 0x0002a600080011ff */
[----:B--2---:R-:W-:Y:S05]  /*a2e0*/  @!P0 NANOSLEEP.SYNCS 0x989680 ;  /* 0x009896800000895d */ /* 0x004fea0003900000 */
[----:B------:R-:W2:Y:S02]  /*a2f0*/  @!P0 SYNCS.PHASECHK.TRANS64 P0, [R2+URZ+0xd0], R3 ;  /* 0x0000d003020085a7 */ /* 0x000ea400080010ff */
[----:B--2---:R-:W-:Y:S05]  /*a300*/  @!P0 BRA `(.L_x_122) ;  /* 0xfffffffc00ec8947 */ /* 0x004fea000383ffff */
[----:B------:R-:W-:Y:S05]  /*a310*/  BRA `(.L_x_121) ;  /* 0xffffffc800c07947 */ /* 0x000fea000383ffff */
.L_x_124:
[----:B-1----:R1:W3:Y:S02]  /*a320*/  SYNCS.PHASECHK.TRANS64.TRYWAIT P1, [R54+URZ+0x140], R0 ;  /* 0x00014000360075a7 */ /* 0x0022e400080211ff */
[----:B---3--:R-:W-:Y:S05]  /*a330*/  @!P1 NANOSLEEP.SYNCS 0x989680 ;  /* 0x009896800000995d */ /* 0x008fea0003900000 */
[----:B------:R-:W3:Y:S02]  /*a340*/  @!P1 SYNCS.PHASECHK.TRANS64 P1, [R54+URZ+0x140], R0 ;  /* 0x00014000360095a7 */ /* 0x000ee400080210ff */
[----:B---3--:R-:W-:Y:S05]  /*a350*/  @!P1 BRA `(.L_x_124) ;  /* 0xfffffffc00f09947 */ /* 0x008fea000383ffff */
[----:B------:R-:W-:Y:S05]  /*a360*/  BRA `(.L_x_123) ;  /* 0xffffffc800e07947 */ /* 0x000fea000383ffff */
.L_x_133:
[----:B--2---:R2:W3:Y:S02]  /*a370*/  SYNCS.PHASECHK.TRANS64.TRYWAIT P0, [R2+URZ+0xd0], R0 ;  /* 0x0000d000020075a7 */ /* 0x0044e400080011ff */
[----:B---3--:R-:W-:Y:S05]  /*a380*/  @!P0 NANOSLEEP.SYNCS 0x989680 ;  /* 0x009896800000895d */ /* 0x008fea0003900000 */
[----:B------:R-:W3:Y:S02]  /*a390*/  @!P0 SYNCS.PHASECHK.TRANS64 P0, [R2+URZ+0xd0], R0 ;  /* 0x0000d000020085a7 */ /* 0x000ee400080010ff */
[----:B---3--:R-:W-:Y:S05]  /*a3a0*/  @!P0 BRA `(.L_x_133) ;  /* 0xfffffffc00f08947 */ /* 0x008fea000383ffff */
[----:B------:R-:W-:Y:S05]  /*a3b0*/  BRA `(.L_x_132) ;  /* 0xffffffd000f07947 */ /* 0x000fea000383ffff */
.L_x_141:
[----:B--2---:R2:W3:Y:S02]  /*a3c0*/  SYNCS.PHASECHK.TRANS64.TRYWAIT P0, [R2+URZ+0xd0], R4 ;  /* 0x0000d004020075a7 */ /* 0x0044e400080011ff */
[----:B---3--:R-:W-:Y:S05]  /*a3d0*/  @!P0 NANOSLEEP.SYNCS 0x989680 ;  /* 0x009896800000895d */ /* 0x008fea0003900000 */
[----:B------:R-:W3:Y:S02]  /*a3e0*/  @!P0 SYNCS.PHASECHK.TRANS64 P0, [R2+URZ+0xd0], R4 ;  /* 0x0000d004020085a7 */ /* 0x000ee400080010ff */
[----:B---3--:R-:W-:Y:S05]  /*a3f0*/  @!P0 BRA `(.L_x_141) ;  /* 0xfffffffc00f08947 */ /* 0x008fea000383ffff */
[----:B------:R-:W-:Y:S05]  /*a400*/  BRA `(.L_x_140) ;  /* 0xffffffdc00107947 */ /* 0x000fea000383ffff */
.L_x_149:
[----:B--2---:R2:W3:Y:S02]  /*a410*/  SYNCS.PHASECHK.TRANS64.TRYWAIT P0, [R3+URZ+0xd0], R0 ;  /* 0x0000d000030075a7 */ /* 0x0044e400080011ff */
[----:B---3--:R-:W-:Y:S05]  /*a420*/  @!P0 NANOSLEEP.SYNCS 0x989680 ;  /* 0x009896800000895d */ /* 0x008fea0003900000 */
[----:B------:R-:W3:Y:S02]  /*a430*/  @!P0 SYNCS.PHASECHK.TRANS64 P0, [R3+URZ+0xd0], R0 ;  /* 0x0000d000030085a7 */ /* 0x000ee400080010ff */
[----:B---3--:R-:W-:Y:S05]  /*a440*/  @!P0 BRA `(.L_x_149) ;  /* 0xfffffffc00f08947 */ /* 0x008fea000383ffff */
[----:B------:R-:W-:Y:S05]  /*a450*/  BRA `(.L_x_148) ;  /* 0xffffffe400307947 */ /* 0x000fea000383ffff */
        .weak           $__internal_0_$__cuda_sm10x_tcgen05_guardrail_trap_col_being_dealloced_not_returned_by_alloc
        .type           $__internal_0_$__cuda_sm10x_tcgen05_guardrail_trap_col_being_dealloced_not_returned_by_alloc,@function
        .size           $__internal_0_$__cuda_sm10x_tcgen05_guardrail_trap_col_being_dealloced_not_returned_by_alloc,($__internal_1_$__cuda_sm10x_tcgen05_guardrail_trap_phase_invalid_during_alloc - $__internal_0_$__cuda_sm10x_tcgen05_guardrail_trap_col_being_dealloced_not_returned_by_alloc)
$__internal_0_$__cuda_sm10x_tcgen05_guardrail_trap_col_being_dealloced_not_returned_by_alloc:
[----:B------:R-:W-:Y:S05]  /*a460*/  BPT.TRAP 0x1 ;  /* 0x000000040000795c */ /* 0x000fea0000300000 */
[----:B------:R-:W-:-:S04]  /*a470*/  HFMA2 R3, -RZ, RZ, 0, 0 ;  /* 0x00000000ff037431 */ /* 0x000fc800000001ff */
[----:B------:R-:W-:Y:S05]  /*a480*/  RET.REL.NODEC R2 `(_ZN7cutlass13device_kernelINS_4gemm6kernel13GemmUniversalIN4cute5tupleIJiiiiEEENS1_10collective13CollectiveMmaINS1_35MainloopSm100TmaUmmaWarpSpecializedILi13ELi2ELi4ENS5_IJNS4_1CILi2EEENSA_ILi4EEENSA_ILi1EEEEEEEENS5_IJNSA_ILi128EEESG_NSA_ILi64EEEEEENS_6half_tENS5_IJlSD_lEEESJ_NS5_IJSD_llEEENS4_8TiledMMAINS4_8MMA_AtomIJNS4_26SM100_MMA_F16BF16_2x1SM_SSISJ_SJ_fLi128ELi128ELNS4_4UMMA5MajorE0ELSQ_1ELNSP_7ScaleInE0ELSR_0EEEEEENS4_6LayoutINS5_IJSD_SD_SD_EEENS5_IJNSA_ILi0EEESW_SW_EEEEENS5_IJNS4_10UnderscoreESZ_SZ_EEEEENS4_28SM100_TMA_2SM_LOAD_MULTICASTENS4_14ComposedLayoutINS4_7SwizzleILi3ELi4ELi3EEENS4_18smem_ptr_flag_bitsILi16EEENSU_INS5_IJNSA_ILi8EEESH_EEENS5_IJSH_SD_EEEEEEEvNS4_8identityENS4_18SM100_TMA_2SM_LOADENS13_IS15_S17_NSU_INS5_IJSH_S18_EEENS5_IJSD_SH_EEEEEEEvS1D_EENS_8epilogue10collective18CollectiveEpilogueINS1K_23Sm100TmaWarpSpecializedILi4ELi2ELi16ELb1ELb0EEEJNS5_IJSH_SG_SH_EEENS5_IJNSU_ISH_SD_EENSU_INS5_IJNSA_ILi16EEESB_EEES1G_EEEEESJ_SK_SJ_SK_NS1K_6fusion15FusionCallbacksIS1O_NS1V_17LinearCombinationISJ_fSJ_fLNS_15FloatRoundStyleE2EEES1P_S1U_JEEENS4_5SM1004TMEM4LOAD26SM100_TMEM_LOAD_32dp32b16xENS4_13SM90_TMA_LOADENS13_INS14_ILi1ELi4ELi3EEES17_NSU_INS5_IJS18_S1R_EEENS5_IJS1R_SD_EEEEEEENS4_39AutoVectorizingCopyWithAssumedAlignmentILi128EEENS4_14SM90_TMA_STOREES2A_S2C_S2C_EEEvvEEEEvNT_6ParamsE) ;  /* 0xffffff5802dc7950 */ /* 0x000fea0003c3ffff */
        .weak           $__internal_1_$__cuda_sm10x_tcgen05_guardrail_trap_phase_invalid_during_alloc
        .type           $__internal_1_$__cuda_sm10x_tcgen05_guardrail_trap_phase_invalid_during_alloc,@function
        .size           $__internal_1_$__cuda_sm10x_tcgen05_guardrail_trap_phase_invalid_during_alloc,($__internal_2_$__cuda_sm10x_tcgen05_guardrail_trap_unallocated_columns_being_dealloced - $__internal_1_$__cuda_sm10x_tcgen05_guardrail_trap_phase_invalid_during_alloc)
$__internal_1_$__cuda_sm10x_tcgen05_guardrail_trap_phase_invalid_during_alloc:
[----:B------:R-:W-:Y:S05]  /*a490*/  BPT.TRAP 0x1 ;  /* 0x000000040000795c */ /* 0x000fea0000300000 */
[----:B------:R-:W-:-:S04]  /*a4a0*/  MOV R5, 0x0 ;  /* 0x0000000000057802 */ /* 0x000fc80000000f00 */
[----:B------:R-:W-:Y:S05]  /*a4b0*/  RET.REL.NODEC R4 `(_ZN7cutlass13device_kernelINS_4gemm6kernel13GemmUniversalIN4cute5tupleIJiiiiEEENS1_10collective13CollectiveMmaINS1_35MainloopSm100TmaUmmaWarpSpecializedILi13ELi2ELi4ENS5_IJNS4_1CILi2EEENSA_ILi4EEENSA_ILi1EEEEEEEENS5_IJNSA_ILi128EEESG_NSA_ILi64EEEEEENS_6half_tENS5_IJlSD_lEEESJ_NS5_IJSD_llEEENS4_8TiledMMAINS4_8MMA_AtomIJNS4_26SM100_MMA_F16BF16_2x1SM_SSISJ_SJ_fLi128ELi128ELNS4_4UMMA5MajorE0ELSQ_1ELNSP_7ScaleInE0ELSR_0EEEEEENS4_6LayoutINS5_IJSD_SD_SD_EEENS5_IJNSA_ILi0EEESW_SW_EEEEENS5_IJNS4_10UnderscoreESZ_SZ_EEEEENS4_28SM100_TMA_2SM_LOAD_MULTICASTENS4_14ComposedLayoutINS4_7SwizzleILi3ELi4ELi3EEENS4_18smem_ptr_flag_bitsILi16EEENSU_INS5_IJNSA_ILi8EEESH_EEENS5_IJSH_SD_EEEEEEEvNS4_8identityENS4_18SM100_TMA_2SM_LOADENS13_IS15_S17_NSU_INS5_IJSH_S18_EEENS5_IJSD_SH_EEEEEEEvS1D_EENS_8epilogue10collective18CollectiveEpilogueINS1K_23Sm100TmaWarpSpecializedILi4ELi2ELi16ELb1ELb0EEEJNS5_IJSH_SG_SH_EEENS5_IJNSU_ISH_SD_EENSU_INS5_IJNSA_ILi16EEESB_EEES1G_EEEEESJ_SK_SJ_SK_NS1K_6fusion15FusionCallbacksIS1O_NS1V_17LinearCombinationISJ_fSJ_fLNS_15FloatRoundStyleE2EEES1P_S1U_JEEENS4_5SM1004TMEM4LOAD26SM100_TMEM_LOAD_32dp32b16xENS4_13SM90_TMA_LOADENS13_INS14_ILi1ELi4ELi3EEES17_NSU_INS5_IJS18_S1R_EEENS5_IJS1R_SD_EEEEEEENS4_39AutoVectorizingCopyWithAssumedAlignmentILi128EEENS4_14SM90_TMA_STOREES2A_S2C_S2C_EEEvvEEEEvNT_6ParamsE) ;  /* 0xffffff5804d07950 */ /* 0x000fea0003c3ffff */
        .weak           $__internal_2_$__cuda_sm10x_tcgen05_guardrail_trap_unallocated_columns_being_dealloced
        .type           $__internal_2_$__cuda_sm10x_tcgen05_guardrail_trap_unallocated_columns_being_dealloced,@function
        .size           $__internal_2_$__cuda_sm10x_tcgen05_guardrail_trap_unallocated_columns_being_dealloced,(.L_x_225 - $__internal_2_$__cuda_sm10x_tcgen05_guardrail_trap_unallocated_columns_being_dealloced)
$__internal_2_$__cuda_sm10x_tcgen05_guardrail_trap_unallocated_columns_being_dealloced:
[----:B------:R-:W-:Y:S05]  /*a4c0*/  BPT.TRAP 0x1 ;  /* 0x000000040000795c */ /* 0x000fea0000300000 */
[----:B------:R-:W-:-:S04]  /*a4d0*/  HFMA2 R3, -RZ, RZ, 0, 0 ;  /* 0x00000000ff037431 */ /* 0x000fc800000001ff */
[----:B------:R-:W-:Y:S05]  /*a4e0*/  RET.REL.NODEC R2 `(_ZN7cutlass13device_kernelINS_4gemm6kernel13GemmUniversalIN4cute5tupleIJiiiiEEENS1_10collective13CollectiveMmaINS1_35MainloopSm100TmaUmmaWarpSpecializedILi13ELi2ELi4ENS5_IJNS4_1CILi2EEENSA_ILi4EEENSA_ILi1EEEEEEEENS5_IJNSA_ILi128EEESG_NSA_ILi64EEEEEENS_6half_tENS5_IJlSD_lEEESJ_NS5_IJSD_llEEENS4_8TiledMMAINS4_8MMA_AtomIJNS4_26SM100_MMA_F16BF16_2x1SM_SSISJ_SJ_fLi128ELi128ELNS4_4UMMA5MajorE0ELSQ_1ELNSP_7ScaleInE0ELSR_0EEEEEENS4_6LayoutINS5_IJSD_SD_SD_EEENS5_IJNSA_ILi0EEESW_SW_EEEEENS5_IJNS4_10UnderscoreESZ_SZ_EEEEENS4_28SM100_TMA_2SM_LOAD_MULTICASTENS4_14ComposedLayoutINS4_7SwizzleILi3ELi4ELi3EEENS4_18smem_ptr_flag_bitsILi16EEENSU_INS5_IJNSA_ILi8EEESH_EEENS5_IJSH_SD_EEEEEEEvNS4_8identityENS4_18SM100_TMA_2SM_LOADENS13_IS15_S17_NSU_INS5_IJSH_S18_EEENS5_IJSD_SH_EEEEEEEvS1D_EENS_8epilogue10collective18CollectiveEpilogueINS1K_23Sm100TmaWarpSpecializedILi4ELi2ELi16ELb1ELb0EEEJNS5_IJSH_SG_SH_EEENS5_IJNSU_ISH_SD_EENSU_INS5_IJNSA_ILi16EEESB_EEES1G_EEEEESJ_SK_SJ_SK_NS1K_6fusion15FusionCallbacksIS1O_NS1V_17LinearCombinationISJ_fSJ_fLNS_15FloatRoundStyleE2EEES1P_S1U_JEEENS4_5SM1004TMEM4LOAD26SM100_TMEM_LOAD_32dp32b16xENS4_13SM90_TMA_LOADENS13_INS14_ILi1ELi4ELi3EEES17_NSU_INS5_IJS18_S1R_EEENS5_IJS1R_SD_EEEEEEENS4_39AutoVectorizingCopyWithAssumedAlignmentILi128EEENS4_14SM90_TMA_STOREES2A_S2C_S2C_EEEvvEEEEvNT_6ParamsE) ;  /* 0xffffff5802c47950 */ /* 0x000fea0003c3ffff */
.L_x_224:
[----:B------:R-:W-:-:S00]  /*a4f0*/  BRA `(.L_x_224) ;  /* 0xfffffffc00fc7947 */ /* 0x000fc0000383ffff */
[----:B------:R-:W-:-:S00]  /*a500*/  NOP ;  /* 0x0000000000007918 */ /* 0x000fc00000000000 */
[----:B------:R-:W-:-:S00]  /*a510*/  NOP ;  /* 0x0000000000007918 */ /* 0x000fc00000000000 */
[----:B------:R-:W-:-:S00]  /*a520*/  NOP ;  /* 0x0000000000007918 */ /* 0x000fc00000000000 */
[----:B------:R-:W-:-:S00]  /*a530*/  NOP ;  /* 0x0000000000007918 */ /* 0x000fc00000000000 */
[----:B------:R-:W-:-:S00]  /*a540*/  NOP ;  /* 0x0000000000007918 */ /* 0x000fc00000000000 */
[----:B------:R-:W-:-:S00]  /*a550*/  NOP ;  /* 0x0000000000007918 */ /* 0x000fc00000000000 */
[----:B------:R-:W-:-:S00]  /*a560*/  NOP ;  /* 0x0000000000007918 */ /* 0x000fc00000000000 */
[----:B------:R-:W-:-:S00]  /*a570*/  NOP ;  /* 0x0000000000007918 */ /* 0x000fc00000000000 */
.L_x_225:


//--------------------- .nv.global.init           --------------------------
	.section	.nv.global.init,"aw",@progbits
.nv.global.init:
	.type		$str$27,@object
	.size		$str$27,($str$28 - $str$27)
$str$27:
        /*0000*/ 	.byte	0x28, 0x61, 0x64, 0x64, 0x72, 0x65, 0x73, 0x73, 0x20, 0x26, 0x20, 0x6d, 0x61, 0x73, 0x6b, 0x29
        /*0010*/ 	.byte	0x20, 0x3d, 0x3d, 0x20, 0x30, 0x00
	.type		$str$28,@object
	.size		$str$28,($str$26 - $str$28)
$str$28:
        /*0016*/ 	.byte	0x2f, 0x74, 0x6d, 0x70, 0x2f, 0x63, 0x75, 0x74, 0x6c, 0x61, 0x73, 0x73, 0x5f, 0x73, 0x77, 0x65
        /*0026*/ 	.byte	0x65, 0x70, 0x5f, 0x73, 0x72, 0x63, 0x2f, 0x69, 0x6e, 0x63, 0x6c, 0x75, 0x64, 0x65, 0x2f, 0x63
        /*0036*/ 	.byte	0x75, 0x74, 0x65, 0x2f, 0x70, 0x6f, 0x69, 0x6e, 0x74, 0x65, 0x72, 0x5f, 0x66, 0x6c, 0x61, 0x67
        /*0046*/ 	.byte	0x67, 0x65, 0x64, 0x2e, 0x68, 0x70, 0x70, 0x00
	.type		$str$26,@object
	.size		$str$26,($str$25 - $str$26)
$str$26:
        /*004e*/ 	.byte	0x2f, 0x74, 0x6d, 0x70, 0x2f, 0x63, 0x75, 0x74, 0x6c, 0x61, 0x73, 0x73, 0x5f, 0x73, 0x77, 0x65
        /*005e*/ 	.byte	0x65, 0x70, 0x5f, 0x73, 0x72, 0x63, 0x2f, 0x69, 0x6e, 0x63, 0x6c, 0x75, 0x64, 0x65, 0x2f, 0x63
        /*006e*/ 	.byte	0x75, 0x74, 0x65, 0x2f, 0x61, 0x74, 0x6f, 0x6d, 0x2f, 0x63, 0x6f, 0x70, 0x79, 0x5f, 0x74, 0x72
        /*007e*/ 	.byte	0x61, 0x69, 0x74, 0x73, 0x5f, 0x73, 0x6d, 0x31, 0x30, 0x30, 0x2e, 0x68, 0x70, 0x70, 0x00
	.type		$str$25,@object
	.size		$str$25,(__unnamed_1 - $str$25)
$str$25:
        /*008d*/ 	.byte	0x28, 0x28, 0x75, 0x69, 0x6e, 0x74, 0x33, 0x32, 0x5f, 0x74, 0x28, 0x74, 0x68, 0x72, 0x65, 0x61
        /*009d*/ 	.byte	0x64, 0x49, 0x64, 0x78, 0x2e, 0x78, 0x29, 0x20, 0x2f, 0x20, 0x33, 0x32, 0x29, 0x20, 0x25, 0x20
        /*00ad*/ 	.byte	0x34, 0x29, 0x20, 0x3d, 0x3d, 0x20, 0x28, 0x28, 0x28, 0x74, 0x6d, 0x65, 0x6d, 0x5f, 0x61, 0x64
        /*00bd*/ 	.byte	0x64, 0x72, 0x20, 0x3e, 0x3e, 0x20, 0x31, 0x36, 0x29, 0x20, 0x2f, 0x20, 0x33, 0x32, 0x29, 0x20
        /*00cd*/ 	.byte	0x25, 0x20, 0x34, 0x29, 0x00
	.type		__unnamed_1,@object
	.size		__unnamed_1,(__unnamed_2 - __unnamed_1)
__unnamed_1:
        /*00d2*/ 	.byte	0x61, 0x75, 0x74, 0x6f, 0x20, 0x63, 0x75, 0x74, 0x65, 0x3a, 0x3a, 0x61, 0x73, 0x5f, 0x70, 0x6f
        /* <DEDUP_REMOVED lines=24> */
        /*0262*/ 	.byte	0x34, 0x38, 0x3e, 0x3e, 0x3e, 0x3e, 0x5d, 0x00
	.type		__unnamed_2,@object
	.size		__unnamed_2,(.L_2 - __unnamed_2)
__unnamed_2:
        /* <DEDUP_REMOVED lines=40> */
        /*04ea*/ 	.byte	0x3a, 0x3a, 0x43, 0x3c, 0x30, 0x3e, 0x3e, 0x3e, 0x3e, 0x5d, 0x00
.L_2:


//--------------------- .nv.shared._ZN7cutlass13device_kernelINS_4gemm6kernel13GemmUniversalIN4cute5tupleIJiiiiEEENS1_10collective13CollectiveMmaINS1_35MainloopSm100TmaUmmaWarpSpecializedILi13ELi2ELi4ENS5_IJNS4_1CILi2EEENSA_ILi4EEENSA_ILi1EEEEEEEENS5_IJNSA_ILi128EEESG_NSA_ILi64EEEEEENS_6half_tENS5_IJlSD_lEEESJ_NS5_IJSD_llEEENS4_8TiledMMAINS4_8MMA_AtomIJNS4_26SM100_MMA_F16BF16_2x1SM_SSISJ_SJ_fLi128ELi128ELNS4_4UMMA5MajorE0ELSQ_1ELNSP_7ScaleInE0ELSR_0EEEEEENS4_6LayoutINS5_IJSD_SD_SD_EEENS5_IJNSA_ILi0EEESW_SW_EEEEENS5_IJNS4_10UnderscoreESZ_SZ_EEEEENS4_28SM100_TMA_2SM_LOAD_MULTICASTENS4_14ComposedLayoutINS4_7SwizzleILi3ELi4ELi3EEENS4_18smem_ptr_flag_bitsILi16EEENSU_INS5_IJNSA_ILi8EEESH_EEENS5_IJSH_SD_EEEEEEEvNS4_8identityENS4_18SM100_TMA_2SM_LOADENS13_IS15_S17_NSU_INS5_IJSH_S18_EEENS5_IJSD_SH_EEEEEEEvS1D_EENS_8epilogue10collective18CollectiveEpilogueINS1K_23Sm100TmaWarpSpecializedILi4ELi2ELi16ELb1ELb0EEEJNS5_IJSH_SG_SH_EEENS5_IJNSU_ISH_SD_EENSU_INS5_IJNSA_ILi16EEESB_EEES1G_EEEEESJ_SK_SJ_SK_NS1K_6fusion15FusionCallbacksIS1O_NS1V_17LinearCombinationISJ_fSJ_fLNS_15FloatRoundStyleE2EEES1P_S1U_JEEENS4_5SM1004TMEM4LOAD26SM100_TMEM_LOAD_32dp32b16xENS4_13SM90_TMA_LOADENS13_INS14_ILi1ELi4ELi3EEES17_NSU_INS5_IJS18_S1R_EEENS5_IJS1R_SD_EEEEEEENS4_39AutoVectorizingCopyWithAssumedAlignmentILi128EEENS4_14SM90_TMA_STOREES2A_S2C_S2C_EEEvvEEEEvNT_6ParamsE --------------------------
	.section	.nv.shared._ZN7cutlass13device_kernelINS_4gemm6kernel13GemmUniversalIN4cute5tupleIJiiiiEEENS1_10collective13CollectiveMmaINS1_35MainloopSm100TmaUmmaWarpSpecializedILi13ELi2ELi4ENS5_IJNS4_1CILi2EEENSA_ILi4EEENSA_ILi1EEEEEEEENS5_IJNSA_ILi128EEESG_NSA_ILi64EEEEEENS_6half_tENS5_IJlSD_lEEESJ_NS5_IJSD_llEEENS4_8TiledMMAINS4_8MMA_AtomIJNS4_26SM100_MMA_F16BF16_2x1SM_SSISJ_SJ_fLi128ELi128ELNS4_4UMMA5MajorE0ELSQ_1ELNSP_7ScaleInE0ELSR_0EEEEEENS4_6LayoutINS5_IJSD_SD_SD_EEENS5_IJNSA_ILi0EEESW_SW_EEEEENS5_IJNS4_10UnderscoreESZ_SZ_EEEEENS4_28SM100_TMA_2SM_LOAD_MULTICASTENS4_14ComposedLayoutINS4_7SwizzleILi3ELi4ELi3EEENS4_18smem_ptr_flag_bitsILi16EEENSU_INS5_IJNSA_ILi8EEESH_EEENS5_IJSH_SD_EEEEEEEvNS4_8identityENS4_18SM100_TMA_2SM_LOADENS13_IS15_S17_NSU_INS5_IJSH_S18_EEENS5_IJSD_SH_EEEEEEEvS1D_EENS_8epilogue10collective18CollectiveEpilogueINS1K_23Sm100TmaWarpSpecializedILi4ELi2ELi16ELb1ELb0EEEJNS5_IJSH_SG_SH_EEENS5_IJNSU_ISH_SD_EENSU_INS5_IJNSA_ILi16EEESB_EEES1G_EEEEESJ_SK_SJ_SK_NS1K_6fusion15FusionCallbacksIS1O_NS1V_17LinearCombinationISJ_fSJ_fLNS_15FloatRoundStyleE2EEES1P_S1U_JEEENS4_5SM1004TMEM4LOAD26SM100_TMEM_LOAD_32dp32b16xENS4_13SM90_TMA_LOADENS13_INS14_ILi1ELi4ELi3EEES17_NSU_INS5_IJS18_S1R_EEENS5_IJS1R_SD_EEEEEEENS4_39AutoVectorizingCopyWithAssumedAlignmentILi128EEENS4_14SM90_TMA_STOREES2A_S2C_S2C_EEEvvEEEEvNT_6ParamsE,"aw",@nobits
	.sectionflags	@""
	.align	16
	.zero		1024


//--------------------- .nv.shared.reserved.0     --------------------------
	.section	.nv.shared.reserved.0,"aw",@nobits
	.weak		__nv_reservedSMEM_offset_0_alias
	.size		__nv_reservedSMEM_offset_0_alias, 0, 64
	.other		__nv_reservedSMEM_offset_0_alias,@"STO_CUDA_RESERVED_SHARED STV_DEFAULT"
__nv_reservedSMEM_offset_0_alias:
	.zero		0
.nv.shared.reserved.0:
	.zero		64
	.weak		__nv_reservedSMEM_tcgen05_partition
	.type		__nv_reservedSMEM_tcgen05_partition,@object
	.size		__nv_reservedSMEM_tcgen05_partition,(.L_0 - __nv_reservedSMEM_tcgen05_partition)
__nv_reservedSMEM_tcgen05_partition:
	.zero		32
.L_0:


//--------------------- .nv.global                --------------------------
	.section	.nv.global,"aw",@nobits
.nv.global:
	.type		_ZN40_INTERNAL_42a39c97_4_k_cu_c2333256_370934cute1_E,@object
	.size		_ZN40_INTERNAL_42a39c97_4_k_cu_c2333256_370934cute1_E,(_ZN40_INTERNAL_42a39c97_4_k_cu_c2333256_370934cuda3std3__45__cpo6cbeginE - _ZN40_INTERNAL_42a39c97_4_k_cu_c2333256_370934cute1_E)
_ZN40_INTERNAL_42a39c97_4_k_cu_c2333256_370934cute1_E:
	.zero		1
	.type		_ZN40_INTERNAL_42a39c97_4_k_cu_c2333256_370934cuda3std3__45__cpo6cbeginE,@object
	.size		_ZN40_INTERNAL_42a39c97_4_k_cu_c2333256_370934cuda3std3__45__cpo6cbeginE,(_ZN40_INTERNAL_42a39c97_4_k_cu_c2333256_370934cuda3std3__48in_placeE - _ZN40_INTERNAL_42a39c97_4_k_cu_c2333256_370934cuda3std3__45__cpo6cbeginE)
_ZN40_INTERNAL_42a39c97_4_k_cu_c2333256_370934cuda3std3__45__cpo6cbeginE:
	.zero		1
	.type		_ZN40_INTERNAL_42a39c97_4_k_cu_c2333256_370934cuda3std3__48in_placeE,@object
	.size		_ZN40_INTERNAL_42a39c97_4_k_cu_c2333256_370934cuda3std3__48in_placeE,(_ZN40_INTERNAL_42a39c97_4_k_cu_c2333256_370934cuda3std6ranges3__45__cpo9iter_moveE - _ZN40_INTERNAL_42a39c97_4_k_cu_c2333256_370934cuda3std3__48in_placeE)
_ZN40_INTERNAL_42a39c97_4_k_cu_c2333256_370934cuda3std3__48in_placeE:
	.zero		1
	.type		_ZN40_INTERNAL_42a39c97_4_k_cu_c2333256_370934cuda3std6ranges3__45__cpo9iter_moveE,@object
	.size		_ZN40_INTERNAL_42a39c97_4_k_cu_c2333256_370934cuda3std6ranges3__45__cpo9iter_moveE,(_ZN40_INTERNAL_42a39c97_4_k_cu_c2333256_370934cuda3std3__45__cpo5beginE - _ZN40_INTERNAL_42a39c97_4_k_cu_c2333256_370934cuda3std6ranges3__45__cpo9iter_moveE)
_ZN40_INTERNAL_42a39c97_4_k_cu_c2333256_370934cuda3std6ranges3__45__cpo9iter_moveE:
	.zero		1
	.type		_ZN40_INTERNAL_42a39c97_4_k_cu_c2333256_370934cuda3std3__45__cpo5beginE,@object
	.size		_ZN40_INTERNAL_42a39c97_4_k_cu_c2333256_370934cuda3std3__45__cpo5beginE,(_ZN40_INTERNAL_42a39c97_4_k_cu_c2333256_370934cuda3std3__442_GLOBAL__N__42a39c97_4_k_cu_c2333256_370936ignoreE - _ZN40_INTERNAL_42a39c97_4_k_cu_c2333256_370934cuda3std3__45__cpo5beginE)
_ZN40_INTERNAL_42a39c97_4_k_cu_c2333256_370934cuda3std3__45__cpo5beginE:
	.zero		1
	.type		_ZN40_INTERNAL_42a39c97_4_k_cu_c2333256_370934cuda3std3__442_GLOBAL__N__42a39c97_4_k_cu_c2333256_370936ignoreE,@object
	.size		_ZN40_INTERNAL_42a39c97_4_k_cu_c2333256_370934cuda3std3__442_GLOBAL__N__42a39c97_4_k_cu_c2333256_370936ignoreE,(_ZN40_INTERNAL_42a39c97_4_k_cu_c2333256_370934cute7productE - _ZN40_INTERNAL_42a39c97_4_k_cu_c2333256_370934cuda3std3__442_GLOBAL__N__42a39c97_4_k_cu_c2333256_370936ignoreE)
_ZN40_INTERNAL_42a39c97_4_k_cu_c2333256_370934cuda3std3__442_GLOBAL__N__42a39c97_4_k_cu_c2333256_370936ignoreE:
	.zero		1
	.type		_ZN40_INTERNAL_42a39c97_4_k_cu_c2333256_370934cute7productE,@object
	.size		_ZN40_INTERNAL_42a39c97_4_k_cu_c2333256_370934cute7productE,(_ZN40_INTERNAL_42a39c97_4_k_cu_c2333256_370934cuda3std3__45__cpo3endE - _ZN40_INTERNAL_42a39c97_4_k_cu_c2333256_370934cute7productE)
_ZN40_INTERNAL_42a39c97_4_k_cu_c2333256_370934cute7productE:
	.zero		1
	.type		_ZN40_INTERNAL_42a39c97_4_k_cu_c2333256_370934cuda3std3__45__cpo3endE,@object
	.size		_ZN40_INTERNAL_42a39c97_4_k_cu_c2333256_370934cuda3std3__45__cpo3endE,(_ZN40_INTERNAL_42a39c97_4_k_cu_c2333256_370934cuda3std3__419piecewise_constructE - _ZN40_INTERNAL_42a39c97_4_k_cu_c2333256_370934cuda3std3__45__cpo3endE)
_ZN40_INTERNAL_42a39c97_4_k_cu_c2333256_370934cuda3std3__45__cpo3endE:
	.zero		1
	.type		_ZN40_INTERNAL_42a39c97_4_k_cu_c2333256_370934cuda3std3__419piecewise_constructE,@object
	.size		_ZN40_INTERNAL_42a39c97_4_k_cu_c2333256_370934cuda3std3__419piecewise_constructE,(_ZN40_INTERNAL_42a39c97_4_k_cu_c2333256_370934cuda3std3__45__cpo4cendE - _ZN40_INTERNAL_42a39c97_4_k_cu_c2333256_370934cuda3std3__419piecewise_constructE)
_ZN40_INTERNAL_42a39c97_4_k_cu_c2333256_370934cuda3std3__419piecewise_constructE:
	.zero		1
	.type		_ZN40_INTERNAL_42a39c97_4_k_cu_c2333256_370934cuda3std3__45__cpo4cendE,@object
	.size		_ZN40_INTERNAL_42a39c97_4_k_cu_c2333256_370934cuda3std3__45__cpo4cendE,(_ZN40_INTERNAL_42a39c97_4_k_cu_c2333256_370934cuda3std6ranges3__45__cpo4swapE - _ZN40_INTERNAL_42a39c97_4_k_cu_c2333256_370934cuda3std3__45__cpo4cendE)
_ZN40_INTERNAL_42a39c97_4_k_cu_c2333256_370934cuda3std3__45__cpo4cendE:
	.zero		1
	.type		_ZN40_INTERNAL_42a39c97_4_k_cu_c2333256_370934cuda3std6ranges3__45__cpo4swapE,@object
	.size		_ZN40_INTERNAL_42a39c97_4_k_cu_c2333256_370934cuda3std6ranges3__45__cpo4swapE,(.L_10 - _ZN40_INTERNAL_42a39c97_4_k_cu_c2333256_370934cuda3std6ranges3__45__cpo4swapE)
_ZN40_INTERNAL_42a39c97_4_k_cu_c2333256_370934cuda3std6ranges3__45__cpo4swapE:
	.zero		1
.L_10:


//--------------------- .nv.constant0._ZN7cutlass13device_kernelINS_4gemm6kernel13GemmUniversalIN4cute5tupleIJiiiiEEENS1_10collective13CollectiveMmaINS1_35MainloopSm100TmaUmmaWarpSpecializedILi13ELi2ELi4ENS5_IJNS4_1CILi2EEENSA_ILi4EEENSA_ILi1EEEEEEEENS5_IJNSA_ILi128EEESG_NSA_ILi64EEEEEENS_6half_tENS5_IJlSD_lEEESJ_NS5_IJSD_llEEENS4_8TiledMMAINS4_8MMA_AtomIJNS4_26SM100_MMA_F16BF16_2x1SM_SSISJ_SJ_fLi128ELi128ELNS4_4UMMA5MajorE0ELSQ_1ELNSP_7ScaleInE0ELSR_0EEEEEENS4_6LayoutINS5_IJSD_SD_SD_EEENS5_IJNSA_ILi0EEESW_SW_EEEEENS5_IJNS4_10UnderscoreESZ_SZ_EEEEENS4_28SM100_TMA_2SM_LOAD_MULTICASTENS4_14ComposedLayoutINS4_7SwizzleILi3ELi4ELi3EEENS4_18smem_ptr_flag_bitsILi16EEENSU_INS5_IJNSA_ILi8EEESH_EEENS5_IJSH_SD_EEEEEEEvNS4_8identityENS4_18SM100_TMA_2SM_LOADENS13_IS15_S17_NSU_INS5_IJSH_S18_EEENS5_IJSD_SH_EEEEEEEvS1D_EENS_8epilogue10collective18CollectiveEpilogueINS1K_23Sm100TmaWarpSpecializedILi4ELi2ELi16ELb1ELb0EEEJNS5_IJSH_SG_SH_EEENS5_IJNSU_ISH_SD_EENSU_INS5_IJNSA_ILi16EEESB_EEES1G_EEEEESJ_SK_SJ_SK_NS1K_6fusion15FusionCallbacksIS1O_NS1V_17LinearCombinationISJ_fSJ_fLNS_15FloatRoundStyleE2EEES1P_S1U_JEEENS4_5SM1004TMEM4LOAD26SM100_TMEM_LOAD_32dp32b16xENS4_13SM90_TMA_LOADENS13_INS14_ILi1ELi4ELi3EEES17_NSU_INS5_IJS18_S1R_EEENS5_IJS1R_SD_EEEEEEENS4_39AutoVectorizingCopyWithAssumedAlignmentILi128EEENS4_14SM90_TMA_STOREES2A_S2C_S2C_EEEvvEEEEvNT_6ParamsE --------------------------
	.section	.nv.constant0._ZN7cutlass13device_kernelINS_4gemm6kernel13GemmUniversalIN4cute5tupleIJiiiiEEENS1_10collective13CollectiveMmaINS1_35MainloopSm100TmaUmmaWarpSpecializedILi13ELi2ELi4ENS5_IJNS4_1CILi2EEENSA_ILi4EEENSA_ILi1EEEEEEEENS5_IJNSA_ILi128EEESG_NSA_ILi64EEEEEENS_6half_tENS5_IJlSD_lEEESJ_NS5_IJSD_llEEENS4_8TiledMMAINS4_8MMA_AtomIJNS4_26SM100_MMA_F16BF16_2x1SM_SSISJ_SJ_fLi128ELi128ELNS4_4UMMA5MajorE0ELSQ_1ELNSP_7ScaleInE0ELSR_0EEEEEENS4_6LayoutINS5_IJSD_SD_SD_EEENS5_IJNSA_ILi0EEESW_SW_EEEEENS5_IJNS4_10UnderscoreESZ_SZ_EEEEENS4_28SM100_TMA_2SM_LOAD_MULTICASTENS4_14ComposedLayoutINS4_7SwizzleILi3ELi4ELi3EEENS4_18smem_ptr_flag_bitsILi16EEENSU_INS5_IJNSA_ILi8EEESH_EEENS5_IJSH_SD_EEEEEEEvNS4_8identityENS4_18SM100_TMA_2SM_LOADENS13_IS15_S17_NSU_INS5_IJSH_S18_EEENS5_IJSD_SH_EEEEEEEvS1D_EENS_8epilogue10collective18CollectiveEpilogueINS1K_23Sm100TmaWarpSpecializedILi4ELi2ELi16ELb1ELb0EEEJNS5_IJSH_SG_SH_EEENS5_IJNSU_ISH_SD_EENSU_INS5_IJNSA_ILi16EEESB_EEES1G_EEEEESJ_SK_SJ_SK_NS1K_6fusion15FusionCallbacksIS1O_NS1V_17LinearCombinationISJ_fSJ_fLNS_15FloatRoundStyleE2EEES1P_S1U_JEEENS4_5SM1004TMEM4LOAD26SM100_TMEM_LOAD_32dp32b16xENS4_13SM90_TMA_LOADENS13_INS14_ILi1ELi4ELi3EEES17_NSU_INS5_IJS18_S1R_EEENS5_IJS1R_SD_EEEEEEENS4_39AutoVectorizingCopyWithAssumedAlignmentILi128EEENS4_14SM90_TMA_STOREES2A_S2C_S2C_EEEvvEEEEvNT_6ParamsE,"a",@progbits
	.sectionflags	@""
	.align	4
.nv.constant0._ZN7cutlass13device_kernelINS_4gemm6kernel13GemmUniversalIN4cute5tupleIJiiiiEEENS1_10collective13CollectiveMmaINS1_35MainloopSm100TmaUmmaWarpSpecializedILi13ELi2ELi4ENS5_IJNS4_1CILi2EEENSA_ILi4EEENSA_ILi1EEEEEEEENS5_IJNSA_ILi128EEESG_NSA_ILi64EEEEEENS_6half_tENS5_IJlSD_lEEESJ_NS5_IJSD_llEEENS4_8TiledMMAINS4_8MMA_AtomIJNS4_26SM100_MMA_F16BF16_2x1SM_SSISJ_SJ_fLi128ELi128ELNS4_4UMMA5MajorE0ELSQ_1ELNSP_7ScaleInE0ELSR_0EEEEEENS4_6LayoutINS5_IJSD_SD_SD_EEENS5_IJNSA_ILi0EEESW_SW_EEEEENS5_IJNS4_10UnderscoreESZ_SZ_EEEEENS4_28SM100_TMA_2SM_LOAD_MULTICASTENS4_14ComposedLayoutINS4_7SwizzleILi3ELi4ELi3EEENS4_18smem_ptr_flag_bitsILi16EEENSU_INS5_IJNSA_ILi8EEESH_EEENS5_IJSH_SD_EEEEEEEvNS4_8identityENS4_18SM100_TMA_2SM_LOADENS13_IS15_S17_NSU_INS5_IJSH_S18_EEENS5_IJSD_SH_EEEEEEEvS1D_EENS_8epilogue10collective18CollectiveEpilogueINS1K_23Sm100TmaWarpSpecializedILi4ELi2ELi16ELb1ELb0EEEJNS5_IJSH_SG_SH_EEENS5_IJNSU_ISH_SD_EENSU_INS5_IJNSA_ILi16EEESB_EEES1G_EEEEESJ_SK_SJ_SK_NS1K_6fusion15FusionCallbacksIS1O_NS1V_17LinearCombinationISJ_fSJ_fLNS_15FloatRoundStyleE2EEES1P_S1U_JEEENS4_5SM1004TMEM4LOAD26SM100_TMEM_LOAD_32dp32b16xENS4_13SM90_TMA_LOADENS13_INS14_ILi1ELi4ELi3EEES17_NSU_INS5_IJS18_S1R_EEENS5_IJS1R_SD_EEEEEEENS4_39AutoVectorizingCopyWithAssumedAlignmentILi128EEENS4_14SM90_TMA_STOREES2A_S2C_S2C_EEEvvEEEEvNT_6ParamsE:
	.zero		2944


//--------------------- SYMBOLS --------------------------

	.type		.nv.reservedSmem.offset0,@object
	.size		.nv.reservedSmem.offset0,0x4
	.type		.nv.reservedSmem.cap,@object
	.size		.nv.reservedSmem.cap,0x4
	.type		__assertfail,@function
